// auto-generated by cutlass_sweep.fmha — config: {"arch": "sm_90", "direction": "fwd", "dtype": "fp16", "head_dim": 80, "mask": "causal", "schedule": "cooperative", "tile_kv": 64, "tile_q": 128}
#include "cutlass/cutlass.h"
#include "cute/tensor.hpp"
#include "cutlass/device_kernel.h"
#include "cutlass/kernel_hardware_info.h"
#include "88_hopper_fmha/collective/fmha_fusion.hpp"
#include "88_hopper_fmha/kernel/fmha_kernel_builder.hpp"

using namespace cute;
using Element = cutlass::half_t;
using TileShape = Shape<_128, _64, _80>;
using StrideQ = cute::tuple<int, _1, cute::tuple<int, int>>;
using StrideK = cute::tuple<int, _1, cute::tuple<int, int>>;
using StrideV = cute::tuple<int, cute::_1, cute::tuple<int, int>>;

using Kernel = typename cutlass::fmha::kernel::FmhaBuilder<
    Element, float, float,
    TileShape, StrideQ, StrideK, StrideV,
    cutlass::fmha::collective::CausalFusion,
    cutlass::gemm::KernelTmaWarpSpecializedCooperative
  >::Kernel;

auto* _anchor = &cutlass::device_kernel<Kernel>;


// ===== COMPILED SASS (sm_90a) =====

	.target	sm_90a

	.elftype	@"ET_EXEC"


//--------------------- .note.nv.tkinfo           --------------------------
	.section	.note.nv.tkinfo,"",@"SHT_NOTE"
	.sectionflags	@"SHF_NOTE_NV_TKINFO"
	.tkinfo
        /*0018*/ 	.word	0x00000002
        /*0030*/ 	.string	""
        /*0030*/ 	.string	"ptxas"
        /*0030*/ 	.string	"Cuda compilation tools, release 13.0, V13.0.88"
        /*0030*/ 	.string	"Build cuda_13.0.r13.0/compiler.36424714_0"
        /*0030*/ 	.string	"-arch sm_90a -m 64 "



//--------------------- .note.nv.cuinfo           --------------------------
	.section	.note.nv.cuinfo,"",@"SHT_NOTE"
	.sectionflags	@"SHF_NOTE_NV_CUINFO"
        /*0018*/ 	.short	0x0002
        /*001a*/ 	.short	0x005a
        /*001c*/ 	.short	0x0082
	.zero		2


//--------------------- .nv.info                  --------------------------
	.section	.nv.info,"",@"SHT_CUDA_INFO"
	.align	4


	//----- nvinfo : EIATTR_REGCOUNT
	.align		4
        /*0000*/ 	.byte	0x04, 0x2f
        /*0002*/ 	.short	(.L_16 - .L_15)
	.align		4
.L_15:
        /*0004*/ 	.word	index@(_ZN7cutlass13device_kernelINS_4fmha6kernel28FmhaKernelTmaWarpSpecializedINS1_10collective30FmhaMainloopTmaWarpSpecializedINS_6half_tEffN4cute5tupleIJNS7_1CILi128EEENS9_ILi64EEENS9_ILi80EEEEEENS8_IJiNS9_ILi1EEENS8_IJiiEEEEEESG_SG_NS4_12CausalFusionEJEEENS4_15FmhaFwdEpilogueIS6_fNS8_IJSB_SC_SB_EEEEENS2_23IndividualTileSchedulerEJEEEEEvNT_6ParamsE)
        /*0008*/ 	.word	0x000000a8


	//----- nvinfo : EIATTR_FRAME_SIZE
	.align		4
.L_16:
        /*000c*/ 	.byte	0x04, 0x11
        /*000e*/ 	.short	(.L_18 - .L_17)
	.align		4
.L_17:
        /*0010*/ 	.word	index@($__internal_0_$__cuda_sm20_rcp_rn_f32_slowpath)
        /*0014*/ 	.word	0x00000000


	//----- nvinfo : EIATTR_FRAME_SIZE
	.align		4
.L_18:
        /*0018*/ 	.byte	0x04, 0x11
        /*001a*/ 	.short	(.L_20 - .L_19)
	.align		4
.L_19:
        /*001c*/ 	.word	index@(_ZN7cutlass13device_kernelINS_4fmha6kernel28FmhaKernelTmaWarpSpecializedINS1_10collective30FmhaMainloopTmaWarpSpecializedINS_6half_tEffN4cute5tupleIJNS7_1CILi128EEENS9_ILi64EEENS9_ILi80EEEEEENS8_IJiNS9_ILi1EEENS8_IJiiEEEEEESG_SG_NS4_12CausalFusionEJEEENS4_15FmhaFwdEpilogueIS6_fNS8_IJSB_SC_SB_EEEEENS2_23IndividualTileSchedulerEJEEEEEvNT_6ParamsE)
        /*0020*/ 	.word	0x00000000


	//----- nvinfo : EIATTR_MIN_STACK_SIZE
	.align		4
.L_20:
        /*0024*/ 	.byte	0x04, 0x12
        /*0026*/ 	.short	(.L_22 - .L_21)
	.align		4
.L_21:
        /*0028*/ 	.word	index@(_ZN7cutlass13device_kernelINS_4fmha6kernel28FmhaKernelTmaWarpSpecializedINS1_10collective30FmhaMainloopTmaWarpSpecializedINS_6half_tEffN4cute5tupleIJNS7_1CILi128EEENS9_ILi64EEENS9_ILi80EEEEEENS8_IJiNS9_ILi1EEENS8_IJiiEEEEEESG_SG_NS4_12CausalFusionEJEEENS4_15FmhaFwdEpilogueIS6_fNS8_IJSB_SC_SB_EEEEENS2_23IndividualTileSchedulerEJEEEEEvNT_6ParamsE)
        /*002c*/ 	.word	0x00000000
.L_22:


//--------------------- .nv.compat                --------------------------
	.section	.nv.compat,"",@"SHT_CUDA_COMPAT_INFO"
	.align	4
        /*0000*/ 	.byte	0x02, 0x09, 0x01, 0x00, 0x02, 0x02, 0x04, 0x00, 0x02, 0x05, 0x05, 0x00, 0x03, 0x07, 0x01, 0x01
        /*0010*/ 	.byte	0x02, 0x03, 0x01, 0x00, 0x02, 0x06, 0x01, 0x00, 0x04, 0x0b, 0x08, 0x00, 0x00, 0x00, 0x00, 0x00
        /*0020*/ 	.byte	0x00, 0x00, 0x00, 0x00


//--------------------- .nv.info._ZN7cutlass13device_kernelINS_4fmha6kernel28FmhaKernelTmaWarpSpecializedINS1_10collective30FmhaMainloopTmaWarpSpecializedINS_6half_tEffN4cute5tupleIJNS7_1CILi128EEENS9_ILi64EEENS9_ILi80EEEEEENS8_IJiNS9_ILi1EEENS8_IJiiEEEEEESG_SG_NS4_12CausalFusionEJEEENS4_15FmhaFwdEpilogueIS6_fNS8_IJSB_SC_SB_EEEEENS2_23IndividualTileSchedulerEJEEEEEvNT_6ParamsE --------------------------
	.section	.nv.info._ZN7cutlass13device_kernelINS_4fmha6kernel28FmhaKernelTmaWarpSpecializedINS1_10collective30FmhaMainloopTmaWarpSpecializedINS_6half_tEffN4cute5tupleIJNS7_1CILi128EEENS9_ILi64EEENS9_ILi80EEEEEENS8_IJiNS9_ILi1EEENS8_IJiiEEEEEESG_SG_NS4_12CausalFusionEJEEENS4_15FmhaFwdEpilogueIS6_fNS8_IJSB_SC_SB_EEEEENS2_23IndividualTileSchedulerEJEEEEEvNT_6ParamsE,"",@"SHT_CUDA_INFO"
	.sectionflags	@""
	.align	4


	//----- nvinfo : EIATTR_CUDA_API_VERSION
	.align		4
        /*0000*/ 	.byte	0x04, 0x37
        /*0002*/ 	.short	(.L_24 - .L_23)
.L_23:
        /*0004*/ 	.word	0x00000082


	//----- nvinfo : EIATTR_KPARAM_INFO
	.align		4
.L_24:
        /*0008*/ 	.byte	0x04, 0x17
        /*000a*/ 	.short	(.L_26 - .L_25)
.L_25:
        /*000c*/ 	.word	0x00000000
        /*0010*/ 	.short	0x0000
        /*0012*/ 	.short	0x0070
        /*0014*/ 	.byte	0x00, 0xf0, 0x01, 0x20


	//----- nvinfo : EIATTR_SPARSE_MMA_MASK
	.align		4
.L_26:
        /*0018*/ 	.byte	0x03, 0x50
        /*001a*/ 	.short	0x0000


	//----- nvinfo : EIATTR_MAXREG_COUNT
	.align		4
        /*001c*/ 	.byte	0x03, 0x1b
        /*001e*/ 	.short	0x00a8


	//----- nvinfo : EIATTR_NUM_BARRIERS
	.align		4
        /*0020*/ 	.byte	0x02, 0x4c
        /*0022*/ 	.byte	0x02
	.zero		1


	//----- nvinfo : EIATTR_EXTERNS
	.align		4
        /*0024*/ 	.byte	0x04, 0x0f
        /*0026*/ 	.short	(.L_28 - .L_27)


	//   ....[0]....
	.align		4
.L_27:
        /*0028*/ 	.word	index@(__assertfail)


	//----- nvinfo : EIATTR_MERCURY_ISA_VERSION
	.align		4
.L_28:
        /*002c*/ 	.byte	0x03, 0x5f
        /*002e*/ 	.short	0x0101


	//----- nvinfo : EIATTR_INT_WARP_WIDE_INSTR_OFFSETS
	.align		4
        /*0030*/ 	.byte	0x04, 0x31
        /*0032*/ 	.short	(.L_30 - .L_29)


	//   ....[0]....
.L_29:
        /*0034*/ 	.word	0x000006f0


	//   ....[1]....
        /*0038*/ 	.word	0x00000700


	//   ....[2]....
        /*003c*/ 	.word	0x00000710


	//   ....[3]....
        /*0040*/ 	.word	0x00000720


	//   ....[4]....
        /*0044*/ 	.word	0x00000790


	//----- nvinfo : EIATTR_COOP_GROUP_MASK_REGIDS
	.align		4
.L_30:
        /*0048*/ 	.byte	0x04, 0x29
        /*004a*/ 	.short	(.L_32 - .L_31)


	//   ....[0]....
.L_31:
        /*004c*/ 	.word	0xffffffff


	//   ....[1]....
        /*0050*/ 	.word	0xffffffff


	//   ....[2]....
        /*0054*/ 	.word	0xffffffff


	//   ....[3]....
        /*0058*/ 	.word	0xffffffff


	//   ....[4]....
        /*005c*/ 	.word	0xffffffff


	//   ....[5]....
        /*0060*/ 	.word	0xffffffff


	//   ....[6]....
        /*0064*/ 	.word	0xffffffff


	//   ....[7]....
        /*0068*/ 	.word	0xffffffff


	//   ....[8]....
        /*006c*/ 	.word	0xffffffff


	//   ....[9]....
        /*0070*/ 	.word	0xffffffff


	//   ....[10]....
        /*0074*/ 	.word	0xffffffff


	//   ....[11]....
        /*0078*/ 	.word	0xffffffff


	//   ....[12]....
        /*007c*/ 	.word	0xffffffff


	//   ....[13]....
        /*0080*/ 	.word	0xffffffff


	//   ....[14]....
        /*0084*/ 	.word	0xffffffff


	//   ....[15]....
        /*0088*/ 	.word	0xffffffff


	//   ....[16]....
        /*008c*/ 	.word	0xffffffff


	//   ....[17]....
        /*0090*/ 	.word	0xffffffff


	//   ....[18]....
        /*0094*/ 	.word	0xffffffff


	//   ....[19]....
        /*0098*/ 	.word	0xffffffff


	//   ....[20]....
        /*009c*/ 	.word	0xffffffff


	//   ....[21]....
        /*00a0*/ 	.word	0xffffffff


	//----- nvinfo : EIATTR_COOP_GROUP_INSTR_OFFSETS
	.align		4
.L_32:
        /*00a4*/ 	.byte	0x04, 0x28
        /*00a6*/ 	.short	(.L_34 - .L_33)


	//   ....[0]....
.L_33:
        /*00a8*/ 	.word	0x00000050


	//   ....[1]....
        /*00ac*/ 	.word	0x00000080


	//   ....[2]....
        /*00b0*/ 	.word	0x000001b0


	//   ....[3]....
        /*00b4*/ 	.word	0x00000370


	//   ....[4]....
        /*00b8*/ 	.word	0x00000530


	//   ....[5]....
        /*00bc*/ 	.word	0x00000690


	//   ....[6]....
        /*00c0*/ 	.word	0x000017d0


	//   ....[7]....
        /*00c4*/ 	.word	0x00001800


	//   ....[8]....
        /*00c8*/ 	.word	0x00001b90


	//   ....[9]....
        /*00cc*/ 	.word	0x00001c70


	//   ....[10]....
        /*00d0*/ 	.word	0x00003230


	//   ....[11]....
        /*00d4*/ 	.word	0x00003260


	//   ....[12]....
        /*00d8*/ 	.word	0x00003560


	//   ....[13]....
        /*00dc*/ 	.word	0x00003680


	//   ....[14]....
        /*00e0*/ 	.word	0x00005400


	//   ....[15]....
        /*00e4*/ 	.word	0x00005500


	//   ....[16]....
        /*00e8*/ 	.word	0x00005950


	//   ....[17]....
        /*00ec*/ 	.word	0x00005a60


	//   ....[18]....
        /*00f0*/ 	.word	0x000070b0


	//   ....[19]....
        /*00f4*/ 	.word	0x000070f0


	//   ....[20]....
        /*00f8*/ 	.word	0x00007130


	//   ....[21]....
        /*00fc*/ 	.word	0x00007140


	//----- nvinfo : EIATTR_REG_RECONFIG
	.align		4
.L_34:
        /*0100*/ 	.byte	0x01, 0x54
	.zero		2


	//----- nvinfo : EIATTR_SYSCALL_OFFSETS
	.align		4
        /*0104*/ 	.byte	0x04, 0x46
        /*0106*/ 	.short	(.L_36 - .L_35)


	//   ....[0]....
.L_35:
        /*0108*/ 	.word	0x00007b90


	//   ....[1]....
        /*010c*/ 	.word	0x00007cf0


	//----- nvinfo : EIATTR_MBARRIER_INSTR_OFFSETS
	.align		4
.L_36:
        /*0110*/ 	.byte	0x04, 0x39
        /*0112*/ 	.short	(.L_38 - .L_37)


	//   ....[0]....
.L_37:
        /*0114*/ 	.word	0x00000320
        /*0118*/ 	.word	0x000000ff
        /*011c*/ 	.word	0x00011850
        /*0120*/ 	.short	0x0100
        /*0122*/ 	.byte	0x06
	.zero		1


	//   ....[1]....
        /*0124*/ 	.word	0x00000330
        /*0128*/ 	.word	0x000000ff
        /*012c*/ 	.word	0x00011860
        /*0130*/ 	.short	0x0100
        /*0132*/ 	.byte	0x06
	.zero		1


	//   ....[2]....
        /*0134*/ 	.word	0x00000340
        /*0138*/ 	.word	0x000000ff
        /*013c*/ 	.word	0x00011858
        /*0140*/ 	.short	0x0100
        /*0142*/ 	.byte	0x06
	.zero		1


	//   ....[3]....
        /*0144*/ 	.word	0x00000350
        /*0148*/ 	.word	0x000000ff
        /*014c*/ 	.word	0x00011868
        /*0150*/ 	.short	0x0100
        /*0152*/ 	.byte	0x06
	.zero		1


	//   ....[4]....
        /*0154*/ 	.word	0x00000480
        /*0158*/ 	.word	0x000000ff
        /*015c*/ 	.word	0x00011800
        /*0160*/ 	.short	0x0100
        /*0162*/ 	.byte	0x06
	.zero		1


	//   ....[5]....
        /*0164*/ 	.word	0x00000490
        /*0168*/ 	.word	0x000000ff
        /*016c*/ 	.word	0x00011828
        /*0170*/ 	.short	0x0100
        /*0172*/ 	.byte	0x06
	.zero		1


	//   ....[6]....
        /*0174*/ 	.word	0x000004a0
        /*0178*/ 	.word	0x000000ff
        /*017c*/ 	.word	0x00011808
        /*0180*/ 	.short	0x0100
        /*0182*/ 	.byte	0x06
	.zero		1


	//   ....[7]....
        /*0184*/ 	.word	0x000004b0
        /*0188*/ 	.word	0x000000ff
        /*018c*/ 	.word	0x00011830
        /*0190*/ 	.short	0x0100
        /*0192*/ 	.byte	0x06
	.zero		1


	//   ....[8]....
        /*0194*/ 	.word	0x000004c0
        /*0198*/ 	.word	0x000000ff
        /*019c*/ 	.word	0x00011810
        /*01a0*/ 	.short	0x0100
        /*01a2*/ 	.byte	0x06
	.zero		1


	//   ....[9]....
        /*01a4*/ 	.word	0x000004d0
        /*01a8*/ 	.word	0x000000ff
        /*01ac*/ 	.word	0x00011838
        /*01b0*/ 	.short	0x0100
        /*01b2*/ 	.byte	0x06
	.zero		1


	//   ....[10]....
        /*01b4*/ 	.word	0x000004e0
        /*01b8*/ 	.word	0x000000ff
        /*01bc*/ 	.word	0x00011818
        /*01c0*/ 	.short	0x0100
        /*01c2*/ 	.byte	0x06
	.zero		1


	//   ....[11]....
        /*01c4*/ 	.word	0x000004f0
        /*01c8*/ 	.word	0x000000ff
        /*01cc*/ 	.word	0x00011840
        /*01d0*/ 	.short	0x0100
        /*01d2*/ 	.byte	0x06
	.zero		1


	//   ....[12]....
        /*01d4*/ 	.word	0x00000500
        /*01d8*/ 	.word	0x000000ff
        /*01dc*/ 	.word	0x00011820
        /*01e0*/ 	.short	0x0100
        /*01e2*/ 	.byte	0x06
	.zero		1


	//   ....[13]....
        /*01e4*/ 	.word	0x00000510
        /*01e8*/ 	.word	0x000000ff
        /*01ec*/ 	.word	0x00011848
        /*01f0*/ 	.short	0x0100
        /*01f2*/ 	.byte	0x06
	.zero		1


	//   ....[14]....
        /*01f4*/ 	.word	0x00000640
        /*01f8*/ 	.word	0x000000ff
        /*01fc*/ 	.word	0x00011870
        /*0200*/ 	.short	0x0100
        /*0202*/ 	.byte	0x06
	.zero		1


	//   ....[15]....
        /*0204*/ 	.word	0x00000650
        /*0208*/ 	.word	0x000000ff
        /*020c*/ 	.word	0x00011880
        /*0210*/ 	.short	0x0100
        /*0212*/ 	.byte	0x06
	.zero		1


	//   ....[16]....
        /*0214*/ 	.word	0x00000660
        /*0218*/ 	.word	0x000000ff
        /*021c*/ 	.word	0x00011878
        /*0220*/ 	.short	0x0100
        /*0222*/ 	.byte	0x06
	.zero		1


	//   ....[17]....
        /*0224*/ 	.word	0x00000670
        /*0228*/ 	.word	0x000000ff
        /*022c*/ 	.word	0x00011888
        /*0230*/ 	.short	0x0100
        /*0232*/ 	.byte	0x06
	.zero		1


	//   ....[18]....
        /*0234*/ 	.word	0x000007b0
        /*0238*/ 	.word	0x000000ff
        /*023c*/ 	.word	0x00011890
        /*0240*/ 	.short	0x0100
        /*0242*/ 	.byte	0x06
	.zero		1


	//   ....[19]....
        /*0244*/ 	.word	0x000007c0
        /*0248*/ 	.word	0x000000ff
        /*024c*/ 	.word	0x00011898
        /*0250*/ 	.short	0x0100
        /*0252*/ 	.byte	0x06
	.zero		1


	//   ....[20]....
        /*0254*/ 	.word	0x000007d0
        /*0258*/ 	.word	0x000000ff
        /*025c*/ 	.word	0x000118a0
        /*0260*/ 	.short	0x0100
        /*0262*/ 	.byte	0x06
	.zero		1


	//   ....[21]....
        /*0264*/ 	.word	0x000007e0
        /*0268*/ 	.word	0x000000ff
        /*026c*/ 	.word	0x000118a8
        /*0270*/ 	.short	0x0100
        /*0272*/ 	.byte	0x06
	.zero		1


	//   ....[22]....
        /*0274*/ 	.word	0x000008e0
        /*0278*/ 	.word	0x000000ff
        /*027c*/ 	.word	0x000118c0
        /*0280*/ 	.short	0x0100
        /*0282*/ 	.byte	0x06
	.zero		1


	//   ....[23]....
        /*0284*/ 	.word	0x000008f0
        /*0288*/ 	.word	0x000000ff
        /*028c*/ 	.word	0x000118e0
        /*0290*/ 	.short	0x0100
        /*0292*/ 	.byte	0x06
	.zero		1


	//   ....[24]....
        /*0294*/ 	.word	0x00000900
        /*0298*/ 	.word	0x000000ff
        /*029c*/ 	.word	0x000118c8
        /*02a0*/ 	.short	0x0100
        /*02a2*/ 	.byte	0x06
	.zero		1


	//   ....[25]....
        /*02a4*/ 	.word	0x00000910
        /*02a8*/ 	.word	0x000000ff
        /*02ac*/ 	.word	0x000118e8
        /*02b0*/ 	.short	0x0100
        /*02b2*/ 	.byte	0x06
	.zero		1


	//   ....[26]....
        /*02b4*/ 	.word	0x00000920
        /*02b8*/ 	.word	0x000000ff
        /*02bc*/ 	.word	0x000118d0
        /*02c0*/ 	.short	0x0100
        /*02c2*/ 	.byte	0x06
	.zero		1


	//   ....[27]....
        /*02c4*/ 	.word	0x00000930
        /*02c8*/ 	.word	0x000000ff
        /*02cc*/ 	.word	0x000118f0
        /*02d0*/ 	.short	0x0100
        /*02d2*/ 	.byte	0x06
	.zero		1


	//   ....[28]....
        /*02d4*/ 	.word	0x00000940
        /*02d8*/ 	.word	0x000000ff
        /*02dc*/ 	.word	0x000118d8
        /*02e0*/ 	.short	0x0100
        /*02e2*/ 	.byte	0x06
	.zero		1


	//   ....[29]....
        /*02e4*/ 	.word	0x00000950
        /*02e8*/ 	.word	0x000000ff
        /*02ec*/ 	.word	0x000118f8
        /*02f0*/ 	.short	0x0100
        /*02f2*/ 	.byte	0x06
	.zero		1


	//   ....[30]....
        /*02f4*/ 	.word	0x00000ea0
        /*02f8*/ 	.word	0x000000ff
        /*02fc*/ 	.word	0x00011850
        /*0300*/ 	.short	0x010a
        /*0302*/ 	.byte	0x08
	.zero		1


	//   ....[31]....
        /*0304*/ 	.word	0x00000f80
        /*0308*/ 	.word	0x000000ff
        /*030c*/ 	.word	0x00011800
        /*0310*/ 	.short	0x010a
        /*0312*/ 	.byte	0x24
	.zero		1


	//   ....[32]....
        /*0314*/ 	.word	0x00000fd0
        /*0318*/ 	.word	0x000000ff
        /*031c*/ 	.word	0xfffffff8
        /*0320*/ 	.short	0x010a
        /*0322*/ 	.byte	0x1c
	.zero		1


	//   ....[33]....
        /*0324*/ 	.word	0x00002510
        /*0328*/ 	.word	0x00000008
        /*032c*/ 	.word	0x00000000
        /*0330*/ 	.short	0x0101
        /*0332*/ 	.byte	0x1d
	.zero		1


	//   ....[34]....
        /*0334*/ 	.word	0x000026d0
        /*0338*/ 	.word	0x000000ff
        /*033c*/ 	.word	0x00011808
        /*0340*/ 	.short	0x010a
        /*0342*/ 	.byte	0x24
	.zero		1


	//   ....[35]....
        /*0344*/ 	.word	0x00002db0
        /*0348*/ 	.word	0x000000ff
        /*034c*/ 	.word	0x00000000
        /*0350*/ 	.short	0x0101
        /*0352*/ 	.byte	0x07
	.zero		1


	//   ....[36]....
        /*0354*/ 	.word	0x00002f00
        /*0358*/ 	.word	0x000000ff
        /*035c*/ 	.word	0x00011800
        /*0360*/ 	.short	0x010a
        /*0362*/ 	.byte	0x0a
	.zero		1


	//   ....[37]....
        /*0364*/ 	.word	0x00004250
        /*0368*/ 	.word	0x000000ff
        /*036c*/ 	.word	0x00011800
        /*0370*/ 	.short	0x010a
        /*0372*/ 	.byte	0x0a
	.zero		1


	//   ....[38]....
        /*0374*/ 	.word	0x00004490
        /*0378*/ 	.word	0x000000ff
        /*037c*/ 	.word	0x00011800
        /*0380*/ 	.short	0x010a
        /*0382*/ 	.byte	0x0a
	.zero		1


	//   ....[39]....
        /*0384*/ 	.word	0x00004b50
        /*0388*/ 	.word	0x000000ff
        /*038c*/ 	.word	0x00000000
        /*0390*/ 	.short	0x0101
        /*0392*/ 	.byte	0x0a
	.zero		1


	//   ....[40]....
        /*0394*/ 	.word	0x00004c00
        /*0398*/ 	.word	0x000000ff
        /*039c*/ 	.word	0x00000000
        /*03a0*/ 	.short	0x0101
        /*03a2*/ 	.byte	0x05
	.zero		1


	//   ....[41]....
        /*03a4*/ 	.word	0x00004db0
        /*03a8*/ 	.word	0x000000ff
        /*03ac*/ 	.word	0x00011800
        /*03b0*/ 	.short	0x010a
        /*03b2*/ 	.byte	0x0a
	.zero		1


	//   ....[42]....
        /*03b4*/ 	.word	0x00006550
        /*03b8*/ 	.word	0x000000ff
        /*03bc*/ 	.word	0x00011800
        /*03c0*/ 	.short	0x010a
        /*03c2*/ 	.byte	0x0a
	.zero		1


	//   ....[43]....
        /*03c4*/ 	.word	0x00006830
        /*03c8*/ 	.word	0x000000ff
        /*03cc*/ 	.word	0x00011800
        /*03d0*/ 	.short	0x010a
        /*03d2*/ 	.byte	0x0a
	.zero		1


	//   ....[44]....
        /*03d4*/ 	.word	0x00006ef0
        /*03d8*/ 	.word	0x000000ff
        /*03dc*/ 	.word	0x00000000
        /*03e0*/ 	.short	0x0101
        /*03e2*/ 	.byte	0x0a
	.zero		1


	//   ....[45]....
        /*03e4*/ 	.word	0x00006fa0
        /*03e8*/ 	.word	0x000000ff
        /*03ec*/ 	.word	0x00000000
        /*03f0*/ 	.short	0x0101
        /*03f2*/ 	.byte	0x05
	.zero		1


	//   ....[46]....
        /*03f4*/ 	.word	0x00007680
        /*03f8*/ 	.word	0x000000ff
        /*03fc*/ 	.word	0x00000008
        /*0400*/ 	.short	0x010a
        /*0402*/ 	.byte	0x1c
	.zero		1


	//   ....[47]....
        /*0404*/ 	.word	0x000089f0
        /*0408*/ 	.word	0x00000000
        /*040c*/ 	.word	0x00011890
        /*0410*/ 	.short	0x0101
        /*0412*/ 	.byte	0x24
	.zero		1


	//   ....[48]....
        /*0414*/ 	.word	0x00008bc0
        /*0418*/ 	.word	0x00000004
        /*041c*/ 	.word	0x00011860
        /*0420*/ 	.short	0x010a
        /*0422*/ 	.byte	0x3f
	.zero		1


	//   ....[49]....
        /*0424*/ 	.word	0x00008fb0
        /*0428*/ 	.word	0x00000002
        /*042c*/ 	.word	0x00011828
        /*0430*/ 	.short	0x010a
        /*0432*/ 	.byte	0x3f
	.zero		1


	//   ....[50]....
        /*0434*/ 	.word	0x000093b0
        /*0438*/ 	.word	0x00000004
        /*043c*/ 	.word	0x00011860
        /*0440*/ 	.short	0x010a
        /*0442*/ 	.byte	0x3f
	.zero		1


	//   ....[51]....
        /*0444*/ 	.word	0x000097e0
        /*0448*/ 	.word	0x00000003
        /*044c*/ 	.word	0x00011828
        /*0450*/ 	.short	0x010a
        /*0452*/ 	.byte	0x3f
	.zero		1


	//   ....[52]....
        /*0454*/ 	.word	0x00009cb0
        /*0458*/ 	.word	0x00000007
        /*045c*/ 	.word	0x00011828
        /*0460*/ 	.short	0x010a
        /*0462*/ 	.byte	0x3f
	.zero		1


	//   ....[53]....
        /*0464*/ 	.word	0x0000a0e0
        /*0468*/ 	.word	0x00000004
        /*046c*/ 	.word	0x00011828
        /*0470*/ 	.short	0x010a
        /*0472*/ 	.byte	0x3f
	.zero		1


	//   ....[54]....
        /*0474*/ 	.word	0x0000a500
        /*0478*/ 	.word	0x00000007
        /*047c*/ 	.word	0x00011850
        /*0480*/ 	.short	0x010a
        /*0482*/ 	.byte	0x3f
	.zero		1


	//   ....[55]....
        /*0484*/ 	.word	0x0000a560
        /*0488*/ 	.word	0x00000002
        /*048c*/ 	.word	0x00011800
        /*0490*/ 	.short	0x010a
        /*0492*/ 	.byte	0x3f
	.zero		1


	//   ....[56]....
        /*0494*/ 	.word	0x0000a5c0
        /*0498*/ 	.word	0x00000007
        /*049c*/ 	.word	0xfffffff8
        /*04a0*/ 	.short	0x010a
        /*04a2*/ 	.byte	0x3f
	.zero		1


	//   ....[57]....
        /*04a4*/ 	.word	0x0000a620
        /*04a8*/ 	.word	0x0000000a
        /*04ac*/ 	.word	0x00011808
        /*04b0*/ 	.short	0x010a
        /*04b2*/ 	.byte	0x3f
	.zero		1


	//   ....[58]....
        /*04b4*/ 	.word	0x0000a680
        /*04b8*/ 	.word	0x00000004
        /*04bc*/ 	.word	0x00011800
        /*04c0*/ 	.short	0x010a
        /*04c2*/ 	.byte	0x3f
	.zero		1


	//   ....[59]....
        /*04c4*/ 	.word	0x0000a6e0
        /*04c8*/ 	.word	0x0000000b
        /*04cc*/ 	.word	0x00011800
        /*04d0*/ 	.short	0x010a
        /*04d2*/ 	.byte	0x3f
	.zero		1


	//   ....[60]....
        /*04d4*/ 	.word	0x0000a740
        /*04d8*/ 	.word	0x00000007
        /*04dc*/ 	.word	0x00011800
        /*04e0*/ 	.short	0x010a
        /*04e2*/ 	.byte	0x3f
	.zero		1


	//   ....[61]....
        /*04e4*/ 	.word	0x0000a7a0
        /*04e8*/ 	.word	0x0000000b
        /*04ec*/ 	.word	0x00011800
        /*04f0*/ 	.short	0x010a
        /*04f2*/ 	.byte	0x3f
	.zero		1


	//   ....[62]....
        /*04f4*/ 	.word	0x0000a800
        /*04f8*/ 	.word	0x00000003
        /*04fc*/ 	.word	0x00000008
        /*0500*/ 	.short	0x010a
        /*0502*/ 	.byte	0x3f
	.zero		1


	//   ....[63]....
        /*0504*/ 	.word	0x0000a850
        /*0508*/ 	.word	0x00000004
        /*050c*/ 	.word	0x00011860
        /*0510*/ 	.short	0x010a
        /*0512*/ 	.byte	0x3f
	.zero		1


	//   ....[64]....
        /*0514*/ 	.word	0x0000a8a0
        /*0518*/ 	.word	0x00000002
        /*051c*/ 	.word	0x00011828
        /*0520*/ 	.short	0x010a
        /*0522*/ 	.byte	0x3f
	.zero		1


	//   ....[65]....
        /*0524*/ 	.word	0x0000a8f0
        /*0528*/ 	.word	0x00000004
        /*052c*/ 	.word	0x00011860
        /*0530*/ 	.short	0x010a
        /*0532*/ 	.byte	0x3f
	.zero		1


	//   ....[66]....
        /*0534*/ 	.word	0x0000a940
        /*0538*/ 	.word	0x00000003
        /*053c*/ 	.word	0x00011828
        /*0540*/ 	.short	0x010a
        /*0542*/ 	.byte	0x3f
	.zero		1


	//   ....[67]....
        /*0544*/ 	.word	0x0000a990
        /*0548*/ 	.word	0x00000007
        /*054c*/ 	.word	0x00011828
        /*0550*/ 	.short	0x010a
        /*0552*/ 	.byte	0x3f
	.zero		1


	//   ....[68]....
        /*0554*/ 	.word	0x0000a9e0
        /*0558*/ 	.word	0x00000004
        /*055c*/ 	.word	0x00011828
        /*0560*/ 	.short	0x010a
        /*0562*/ 	.byte	0x3f
	.zero		1


	//----- nvinfo : EIATTR_NUM_MBARRIERS
	.align		4
.L_38:
        /*0564*/ 	.byte	0x03, 0x38
        /*0566*/ 	.short	0x001e


	//----- nvinfo : EIATTR_EXIT_INSTR_OFFSETS
	.align		4
        /*0568*/ 	.byte	0x04, 0x1c
        /*056a*/ 	.short	(.L_40 - .L_39)


	//   ....[0]....
.L_39:
        /*056c*/ 	.word	0x000009f0


	//   ....[1]....
        /*0570*/ 	.word	0x00008a00


	//   ....[2]....
        /*0574*/ 	.word	0x00008a40


	//   ....[3]....
        /*0578*/ 	.word	0x00009bb0


	//   ....[4]....
        /*057c*/ 	.word	0x0000a4e0


	//----- nvinfo : EIATTR_MAX_THREADS
	.align		4
.L_40:
        /*0580*/ 	.byte	0x04, 0x05
        /*0582*/ 	.short	(.L_42 - .L_41)
.L_41:
        /*0584*/ 	.word	0x00000180
        /*0588*/ 	.word	0x00000001
        /*058c*/ 	.word	0x00000001


	//----- nvinfo : EIATTR_CRS_STACK_SIZE
	.align		4
.L_42:
        /*0590*/ 	.byte	0x04, 0x1e
        /*0592*/ 	.short	(.L_44 - .L_43)
.L_43:
        /*0594*/ 	.word	0x00000000


	//----- nvinfo : EIATTR_CBANK_PARAM_SIZE
	.align		4
.L_44:
        /*0598*/ 	.byte	0x03, 0x19
        /*059a*/ 	.short	0x0870


	//----- nvinfo : EIATTR_PARAM_CBANK
	.align		4
        /*059c*/ 	.byte	0x04, 0x0a
        /*059e*/ 	.short	(.L_46 - .L_45)
	.align		4
.L_45:
        /*05a0*/ 	.word	index@(.nv.constant0._ZN7cutlass13device_kernelINS_4fmha6kernel28FmhaKernelTmaWarpSpecializedINS1_10collective30FmhaMainloopTmaWarpSpecializedINS_6half_tEffN4cute5tupleIJNS7_1CILi128EEENS9_ILi64EEENS9_ILi80EEEEEENS8_IJiNS9_ILi1EEENS8_IJiiEEEEEESG_SG_NS4_12CausalFusionEJEEENS4_15FmhaFwdEpilogueIS6_fNS8_IJSB_SC_SB_EEEEENS2_23IndividualTileSchedulerEJEEEEEvNT_6ParamsE)
        /*05a4*/ 	.short	0x0210
        /*05a6*/ 	.short	0x0870


	//----- nvinfo : EIATTR_SW_WAR
	.align		4
.L_46:
        /*05a8*/ 	.byte	0x04, 0x36
        /*05aa*/ 	.short	(.L_48 - .L_47)
.L_47:
        /*05ac*/ 	.word	0x00000008
.L_48:


//--------------------- .nv.callgraph             --------------------------
	.section	.nv.callgraph,"",@"SHT_CUDA_CALLGRAPH"
	.align	4
	.sectionentsize	8
	.align		4
        /*0000*/ 	.word	0x00000000
	.align		4
        /*0004*/ 	.word	0xffffffff
	.align		4
        /*0008*/ 	.word	index@(_ZN7cutlass13device_kernelINS_4fmha6kernel28FmhaKernelTmaWarpSpecializedINS1_10collective30FmhaMainloopTmaWarpSpecializedINS_6half_tEffN4cute5tupleIJNS7_1CILi128EEENS9_ILi64EEENS9_ILi80EEEEEENS8_IJiNS9_ILi1EEENS8_IJiiEEEEEESG_SG_NS4_12CausalFusionEJEEENS4_15FmhaFwdEpilogueIS6_fNS8_IJSB_SC_SB_EEEEENS2_23IndividualTileSchedulerEJEEEEEvNT_6ParamsE)
	.align		4
        /*000c*/ 	.word	index@(__assertfail)
	.align		4
        /*0010*/ 	.word	0x00000000
	.align		4
        /*0014*/ 	.word	0xfffffffe
	.align		4
        /*0018*/ 	.word	0x00000000
	.align		4
        /*001c*/ 	.word	0xfffffffd
	.align		4
        /*0020*/ 	.word	0x00000000
	.align		4
        /*0024*/ 	.word	0xfffffffc


//--------------------- .nv.constant4             --------------------------
	.section	.nv.constant4,"a",@progbits
	.align	8
	.align		8
.nv.constant4:
        /*0000*/ 	.dword	__assertfail
	.align		8
        /*0008*/ 	.dword	__unnamed_1
	.align		8
        /*0010*/ 	.dword	__unnamed_2
	.align		8
        /*0018*/ 	.dword	_ZN39_INTERNAL_cab8137c_4_k_cu_2d30f301_29374cuda3std3__45__cpo5beginE
	.align		8
        /*0020*/ 	.dword	_ZN39_INTERNAL_cab8137c_4_k_cu_2d30f301_29374cuda3std3__45__cpo3endE
	.align		8
        /*0028*/ 	.dword	_ZN39_INTERNAL_cab8137c_4_k_cu_2d30f301_29374cuda3std3__45__cpo6cbeginE
	.align		8
        /*0030*/ 	.dword	_ZN39_INTERNAL_cab8137c_4_k_cu_2d30f301_29374cuda3std3__45__cpo4cendE
	.align		8
        /*0038*/ 	.dword	_ZN39_INTERNAL_cab8137c_4_k_cu_2d30f301_29374cuda3std3__441_GLOBAL__N__cab8137c_4_k_cu_2d30f301_29376ignoreE
	.align		8
        /*0040*/ 	.dword	_ZN39_INTERNAL_cab8137c_4_k_cu_2d30f301_29374cuda3std3__419piecewise_constructE
	.align		8
        /*0048*/ 	.dword	_ZN39_INTERNAL_cab8137c_4_k_cu_2d30f301_29374cuda3std3__48in_placeE
	.align		8
        /*0050*/ 	.dword	_ZN39_INTERNAL_cab8137c_4_k_cu_2d30f301_29374cuda3std6ranges3__45__cpo4swapE
	.align		8
        /*0058*/ 	.dword	_ZN39_INTERNAL_cab8137c_4_k_cu_2d30f301_29374cuda3std6ranges3__45__cpo9iter_moveE
	.align		8
        /*0060*/ 	.dword	_ZN39_INTERNAL_cab8137c_4_k_cu_2d30f301_29374cute7productE
	.align		8
        /*0068*/ 	.dword	_ZN39_INTERNAL_cab8137c_4_k_cu_2d30f301_29374cute1_E
	.align		8
        /*0070*/ 	.dword	$str$24
	.align		8
        /*0078*/ 	.dword	$str$25


//--------------------- .text._ZN7cutlass13device_kernelINS_4fmha6kernel28FmhaKernelTmaWarpSpecializedINS1_10collective30FmhaMainloopTmaWarpSpecializedINS_6half_tEffN4cute5tupleIJNS7_1CILi128EEENS9_ILi64EEENS9_ILi80EEEEEENS8_IJiNS9_ILi1EEENS8_IJiiEEEEEESG_SG_NS4_12CausalFusionEJEEENS4_15FmhaFwdEpilogueIS6_fNS8_IJSB_SC_SB_EEEEENS2_23IndividualTileSchedulerEJEEEEEvNT_6ParamsE --------------------------
	.section	.text._ZN7cutlass13device_kernelINS_4fmha6kernel28FmhaKernelTmaWarpSpecializedINS1_10collective30FmhaMainloopTmaWarpSpecializedINS_6half_tEffN4cute5tupleIJNS7_1CILi128EEENS9_ILi64EEENS9_ILi80EEEEEENS8_IJiNS9_ILi1EEENS8_IJiiEEEEEESG_SG_NS4_12CausalFusionEJEEENS4_15FmhaFwdEpilogueIS6_fNS8_IJSB_SC_SB_EEEEENS2_23IndividualTileSchedulerEJEEEEEvNT_6ParamsE,"ax",@progbits
	.align	128
.text._ZN7cutlass13device_kernelINS_4fmha6kernel28FmhaKernelTmaWarpSpecializedINS1_10collective30FmhaMainloopTmaWarpSpecializedINS_6half_tEffN4cute5tupleIJNS7_1CILi128EEENS9_ILi64EEENS9_ILi80EEEEEENS8_IJiNS9_ILi1EEENS8_IJiiEEEEEESG_SG_NS4_12CausalFusionEJEEENS4_15FmhaFwdEpilogueIS6_fNS8_IJSB_SC_SB_EEEEENS2_23IndividualTileSchedulerEJEEEEEvNT_6ParamsE:
        .type           _ZN7cutlass13device_kernelINS_4fmha6kernel28FmhaKernelTmaWarpSpecializedINS1_10collective30FmhaMainloopTmaWarpSpecializedINS_6half_tEffN4cute5tupleIJNS7_1CILi128EEENS9_ILi64EEENS9_ILi80EEEEEENS8_IJiNS9_ILi1EEENS8_IJiiEEEEEESG_SG_NS4_12CausalFusionEJEEENS4_15FmhaFwdEpilogueIS6_fNS8_IJSB_SC_SB_EEEEENS2_23IndividualTileSchedulerEJEEEEEvNT_6ParamsE,@function
        .size           _ZN7cutlass13device_kernelINS_4fmha6kernel28FmhaKernelTmaWarpSpecializedINS1_10collective30FmhaMainloopTmaWarpSpecializedINS_6half_tEffN4cute5tupleIJNS7_1CILi128EEENS9_ILi64EEENS9_ILi80EEEEEENS8_IJiNS9_ILi1EEENS8_IJiiEEEEEESG_SG_NS4_12CausalFusionEJEEENS4_15FmhaFwdEpilogueIS6_fNS8_IJSB_SC_SB_EEEEENS2_23IndividualTileSchedulerEJEEEEEvNT_6ParamsE,(.L_x_125 - _ZN7cutlass13device_kernelINS_4fmha6kernel28FmhaKernelTmaWarpSpecializedINS1_10collective30FmhaMainloopTmaWarpSpecializedINS_6half_tEffN4cute5tupleIJNS7_1CILi128EEENS9_ILi64EEENS9_ILi80EEEEEENS8_IJiNS9_ILi1EEENS8_IJiiEEEEEESG_SG_NS4_12CausalFusionEJEEENS4_15FmhaFwdEpilogueIS6_fNS8_IJSB_SC_SB_EEEEENS2_23IndividualTileSchedulerEJEEEEEvNT_6ParamsE)
        .other          _ZN7cutlass13device_kernelINS_4fmha6kernel28FmhaKernelTmaWarpSpecializedINS1_10collective30FmhaMainloopTmaWarpSpecializedINS_6half_tEffN4cute5tupleIJNS7_1CILi128EEENS9_ILi64EEENS9_ILi80EEEEEENS8_IJiNS9_ILi1EEENS8_IJiiEEEEEESG_SG_NS4_12CausalFusionEJEEENS4_15FmhaFwdEpilogueIS6_fNS8_IJSB_SC_SB_EEEEENS2_23IndividualTileSchedulerEJEEEEEvNT_6ParamsE,@"STO_CUDA_ENTRY STV_DEFAULT"
_ZN7cutlass13device_kernelINS_4fmha6kernel28FmhaKernelTmaWarpSpecializedINS1_10collective30FmhaMainloopTmaWarpSpecializedINS_6half_tEffN4cute5tupleIJNS7_1CILi128EEENS9_ILi64EEENS9_ILi80EEEEEENS8_IJiNS9_ILi1EEENS8_IJiiEEEEEESG_SG_NS4_12CausalFusionEJEEENS4_15FmhaFwdEpilogueIS6_fNS8_IJSB_SC_SB_EEEEENS2_23IndividualTileSchedulerEJEEEEEvNT_6ParamsE:
[----:B------:R-:W1:Y:S01]  /*0000*/  LDC R1, c[0x0][0x28] ;  /* 0x00000a00ff017b82 */ /* 0x000e620000000800 */
[----:B------:R-:W2:Y:S01]  /*0010*/  S2R R0, SR_TID.X ;  /* 0x0000000000007919 */ /* 0x000ea20000002100 */
[----:B------:R-:W-:Y:S01]  /*0020*/  ELECT P1, URZ, PT ;  /* 0x00000000003f782f */ /* 0x000fe20003820000 */
[----:B------:R-:W-:Y:S01]  /*0030*/  BSSY B0, `(.L_x_0) ;  /* 0x0000017000007945 */ /* 0x000fe20003800000 */
[----:B--2---:R-:W-:-:S05]  /*0040*/  SHF.R.U32.HI R2, RZ, 0x5, R0 ;  /* 0x00000005ff027819 */ /* 0x004fca0000011600 */
[----:B------:R-:W2:Y:S02]  /*0050*/  SHFL.IDX PT, R3, R2, RZ, 0x1f ;  /* 0x00001fff02037589 */ /* 0x000ea400000e0000 */
[----:B--2---:R-:W-:Y:S02]  /*0060*/  R2UR UR4, R3 ;  /* 0x00000000030472ca */ /* 0x004fe400000e0000 */
[----:B------:R-:W-:-:S06]  /*0070*/  SHF.R.U32.HI R3, RZ, 0x7, R0 ;  /* 0x00000007ff037819 */ /* 0x000fcc0000011600 */
[----:B------:R-:W2:Y:S05]  /*0080*/  SHFL.IDX PT, R3, R3, RZ, 0x1f ;  /* 0x00001fff03037589 */ /* 0x000eaa00000e0000 */
[----:B------:R-:W-:Y:S02]  /*0090*/  USHF.R.S32.HI UR5, URZ, 0x1f, UR4 ;  /* 0x0000001f3f057899 */ /* 0x000fe40008011404 */
[----:B------:R-:W-:Y:S02]  /*00a0*/  ISETP.NE.OR P0, PT, RZ, UR4, !P1 ;  /* 0x00000004ff007c0c */ /* 0x000fe4000cf05670 */
[----:B------:R-:W-:-:S04]  /*00b0*/  ULEA.HI UR5, UR5, UR4, URZ, 0x2 ;  /* 0x0000000405057291 */ /* 0x000fc8000f8f103f */
[----:B------:R-:W-:-:S04]  /*00c0*/  ULOP3.LUT UR5, UR5, 0xfffffffc, URZ, 0xc0, !UPT ;  /* 0xfffffffc05057892 */ /* 0x000fc8000f8ec03f */
[----:B------:R-:W-:-:S03]  /*00d0*/  UIADD3 UR4, UR4, -UR5, URZ ;  /* 0x8000000504047290 */ /* 0x000fc6000fffe03f */
[----:B-1----:R-:W-:Y:S09]  /*00e0*/  @P0 BRA `(.L_x_1) ;  /* 0x00000000002c0947 */ /* 0x002ff20003800000 */
[----:B------:R-:W-:Y:S02]  /*00f0*/  ULDC.64 UR6, c[0x0][0x198] ;  /* 0x0000660000067ab9 */ /* 0x000fe40000000a00 */
[----:B------:R-:W-:Y:S02]  /*0100*/  UIADD3 UR8, UP0, UR6, 0xf0, URZ ;  /* 0x000000f006087890 */ /* 0x000fe4000ff1e03f */
[----:B------:R-:W-:Y:S02]  /*0110*/  UIADD3 UR10, UP1, UR6, 0x1f0, URZ ;  /* 0x000001f0060a7890 */ /* 0x000fe4000ff3e03f */
[----:B------:R-:W-:Y:S02]  /*0120*/  UIADD3 UR6, UP2, UR6, 0x2f0, URZ ;  /* 0x000002f006067890 */ /* 0x000fe4000ff5e03f */
[----:B------:R-:W-:Y:S02]  /*0130*/  UIADD3.X UR9, URZ, UR7, URZ, UP0, !UPT ;  /* 0x000000073f097290 */ /* 0x000fe400087fe43f */
[----:B------:R-:W-:-:S02]  /*0140*/  UIADD3.X UR11, URZ, UR7, URZ, UP1, !UPT ;  /* 0x000000073f0b7290 */ /* 0x000fc40008ffe43f */
[----:B------:R-:W-:-:S05]  /*0150*/  UIADD3.X UR7, URZ, UR7, URZ, UP2, !UPT ;  /* 0x000000073f077290 */ /* 0x000fca00097fe43f */
[----:B------:R1:W-:Y:S02]  /*0160*/  UTMACCTL.PF [UR8] ;  /* 0x00000000080079b9 */ /* 0x0003e40008040000 */
[----:B------:R1:W-:Y:S02]  /*0170*/  UTMACCTL.PF [UR10] ;  /* 0x000000000a0079b9 */ /* 0x0003e40008040000 */
[----:B------:R1:W-:Y:S02]  /*0180*/  UTMACCTL.PF [UR6] ;  /* 0x00000000060079b9 */ /* 0x0003e40008040000 */
[----:B-1----:R-:W-:Y:S01]  /*0190*/  NOP ;  /* 0x0000000000007918 */ /* 0x002fe20000000000 */
.L_x_1:
[----:B------:R-:W-:Y:S05]  /*01a0*/  BSYNC B0 ;  /* 0x0000000000007941 */ /* 0x000fea0003800000 */
.L_x_0:
[----:B------:R-:W1:Y:S01]  /*01b0*/  SHFL.IDX PT, R4, R2, RZ, 0x1f ;  /* 0x00001fff02047589 */ /* 0x000e6200000e0000 */
[----:B--2---:R-:W-:Y:S01]  /*01c0*/  R2UR UR38, R3 ;  /* 0x00000000032672ca */ /* 0x004fe200000e0000 */
[----:B------:R-:W-:-:S12]  /*01d0*/  UISETP.NE.AND UP0, UPT, UR4, 0x1, UPT ;  /* 0x000000010400788c */ /* 0x000fd8000bf05270 */
[----:B------:R-:W-:Y:S02]  /*01e0*/  UIADD3 UR7, UR38, -0x1, URZ ;  /* 0xffffffff26077890 */ /* 0x000fe4000fffe03f */
[----:B------:R-:W-:Y:S02]  /*01f0*/  UISETP.EQ.AND UP0, UPT, UR38, URZ, !UP0 ;  /* 0x0000003f2600728c */ /* 0x000fe4000c702270 */
[----:B------:R-:W-:Y:S02]  /*0200*/  UISETP.GE.U32.AND UP1, UPT, UR7, 0x4, UPT ;  /* 0x000000040700788c */ /* 0x000fe4000bf26070 */
[----:B------:R-:W-:Y:S01]  /*0210*/  USEL UR5, URZ, 0x1, !UP0 ;  /* 0x000000013f057887 */ /* 0x000fe2000c000000 */
[----:B-1----:R-:W-:-:S03]  /*0220*/  ISETP.NE.AND P0, PT, R4, RZ, PT ;  /* 0x000000ff0400720c */ /* 0x002fc60003f05270 */
[----:B------:R-:W-:-:S10]  /*0230*/  USEL UR5, UR5, 0x2, UP1 ;  /* 0x0000000205057887 */ /* 0x000fd40008800000 */
[----:B------:R-:W-:Y:S05]  /*0240*/  @P0 BRA `(.L_x_2) ;  /* 0x0000000000480947 */ /* 0x000fea0003800000 */
[----:B------:R-:W1:Y:S01]  /*0250*/  S2UR UR8, SR_CgaCtaId ;  /* 0x00000000000879c3 */ /* 0x000e620000008800 */
[----:B------:R-:W-:Y:S01]  /*0260*/  UMOV UR6, 0x400 ;  /* 0x0000040000067882 */ /* 0x000fe20000000000 */
[----:B------:R-:W-:Y:S01]  /*0270*/  UMOV UR9, 0x1 ;  /* 0x0000000100097882 */ /* 0x000fe20000000000 */
[----:B------:R-:W-:Y:S01]  /*0280*/  UMOV UR10, 0x80 ;  /* 0x00000080000a7882 */ /* 0x000fe20000000000 */
[----:B------:R-:W-:Y:S01]  /*0290*/  ELECT P0, URZ, PT ;  /* 0x00000000003f782f */ /* 0x000fe20003800000 */
[----:B------:R-:W-:-:S04]  /*02a0*/  UIADD3 UR10, -UR10, 0x100000, URZ ;  /* 0x001000000a0a7890 */ /* 0x000fc8000fffe13f */
[----:B------:R-:W-:Y:S02]  /*02b0*/  USHF.L.U32 UR11, UR10, 0xb, URZ ;  /* 0x0000000b0a0b7899 */ /* 0x000fe4000800063f */
[----:B------:R-:W-:Y:S02]  /*02c0*/  USHF.L.U32 UR10, UR10, 0x1, URZ ;  /* 0x000000010a0a7899 */ /* 0x000fe4000800063f */
[----:B-1----:R-:W-:Y:S02]  /*02d0*/  ULEA UR6, UR8, UR6, 0x18 ;  /* 0x0000000608067291 */ /* 0x002fe4000f8ec03f */
[----:B------:R-:W-:-:S04]  /*02e0*/  UIADD3 UR8, -UR9, 0x100000, URZ ;  /* 0x0010000009087890 */ /* 0x000fc8000fffe13f */
[----:B------:R-:W-:Y:S02]  /*02f0*/  USHF.L.U32 UR9, UR8, 0xb, URZ ;  /* 0x0000000b08097899 */ /* 0x000fe4000800063f */
[----:B------:R-:W-:Y:S01]  /*0300*/  USHF.L.U32 UR8, UR8, 0x1, URZ ;  /* 0x0000000108087899 */ /* 0x000fe2000800063f */
[----:B------:R-:W1:Y:S11]  /*0310*/  FENCE.VIEW.ASYNC.S ;  /* 0x00000000000073c6 */ /* 0x000e760000000000 */
[----:B-1----:R1:W2:Y:S01]  /*0320*/  SYNCS.EXCH.64 URZ, [UR6+0x11850], UR8 ;  /* 0x01185008063f75b2 */ /* 0x0022a20008000100 */
[----:B------:R1:W3:Y:S01]  /*0330*/  SYNCS.EXCH.64 URZ, [UR6+0x11860], UR10 ;  /* 0x0118600a063f75b2 */ /* 0x0002e20008000100 */
[----:B------:R1:W4:Y:S01]  /*0340*/  SYNCS.EXCH.64 URZ, [UR6+0x11858], UR8 ;  /* 0x01185808063f75b2 */ /* 0x0003220008000100 */
[----:B------:R1:W1:Y:S01]  /*0350*/  SYNCS.EXCH.64 URZ, [UR6+0x11868], UR10 ;  /* 0x0118680a063f75b2 */ /* 0x0002620008000100 */
[----:B------:R-:W-:Y:S01]  /*0360*/  NOP ;  /* 0x0000000000007918 */ /* 0x000fe20000000000 */
.L_x_2:
[----:B------:R-:W5:Y:S01]  /*0370*/  SHFL.IDX PT, R3, R2, RZ, 0x1f ;  /* 0x00001fff02037589 */ /* 0x000f6200000e0000 */
[----:B------:R-:W-:Y:S01]  /*0380*/  NOP ;  /* 0x0000000000007918 */ /* 0x000fe20000000000 */
[----:B-----5:R-:W-:-:S13]  /*0390*/  ISETP.NE.AND P0, PT, R3, RZ, PT ;  /* 0x000000ff0300720c */ /* 0x020fda0003f05270 */
[----:B------:R-:W-:Y:S05]  /*03a0*/  @P0 BRA `(.L_x_3) ;  /* 0x0000000000600947 */ /* 0x000fea0003800000 */
[----:B-1----:R-:W1:Y:S01]  /*03b0*/  S2UR UR8, SR_CgaCtaId ;  /* 0x00000000000879c3 */ /* 0x002e620000008800 */
[----:B------:R-:W-:Y:S01]  /*03c0*/  UMOV UR6, 0x400 ;  /* 0x0000040000067882 */ /* 0x000fe20000000000 */
[----:B------:R-:W-:Y:S01]  /*03d0*/  UMOV UR10, 0x1 ;  /* 0x00000001000a7882 */ /* 0x000fe20000000000 */
[----:B------:R-:W-:Y:S01]  /*03e0*/  UMOV UR9, 0x100 ;  /* 0x0000010000097882 */ /* 0x000fe20000000000 */
[----:B------:R-:W-:-:S04]  /*03f0*/  UIADD3 UR10, -UR10, 0x100000, URZ ;  /* 0x001000000a0a7890 */ /* 0x000fc8000fffe13f */
[----:B------:R-:W-:Y:S02]  /*0400*/  USHF.L.U32 UR11, UR10, 0xb, URZ ;  /* 0x0000000b0a0b7899 */ /* 0x000fe4000800063f */
[----:B------:R-:W-:Y:S01]  /*0410*/  USHF.L.U32 UR10, UR10, 0x1, URZ ;  /* 0x000000010a0a7899 */ /* 0x000fe2000800063f */
[----:B------:R-:W-:Y:S01]  /*0420*/  ELECT P0, URZ, PT ;  /* 0x00000000003f782f */ /* 0x000fe20003800000 */
[----:B-1----:R-:W-:Y:S02]  /*0430*/  ULEA UR6, UR8, UR6, 0x18 ;  /* 0x0000000608067291 */ /* 0x002fe4000f8ec03f */
[----:B------:R-:W-:-:S04]  /*0440*/  UIADD3 UR8, -UR9, 0x100000, URZ ;  /* 0x0010000009087890 */ /* 0x000fc8000fffe13f */
[----:B------:R-:W-:Y:S02]  /*0450*/  USHF.L.U32 UR9, UR8, 0xb, URZ ;  /* 0x0000000b08097899 */ /* 0x000fe4000800063f */
[----:B------:R-:W-:Y:S01]  /*0460*/  USHF.L.U32 UR8, UR8, 0x1, URZ ;  /* 0x0000000108087899 */ /* 0x000fe2000800063f */
[----:B------:R-:W1:Y:S03]  /*0470*/  FENCE.VIEW.ASYNC.S ;  /* 0x00000000000073c6 */ /* 0x000e660000000000 */
[----:B-1----:R1:W1:Y:S08]  /*0480*/  SYNCS.EXCH.64 URZ, [UR6+0x11800], UR10 ;  /* 0x0118000a063f75b2 */ /* 0x0022700008000100 */
[----:B------:R1:W1:Y:S01]  /*0490*/  SYNCS.EXCH.64 URZ, [UR6+0x11828], UR8 ;  /* 0x01182808063f75b2 */ /* 0x0002620008000100 */
        /* <DEDUP_REMOVED lines=8> */
[----:B------:R-:W-:Y:S01]  /*0520*/  NOP ;  /* 0x0000000000007918 */ /* 0x000fe20000000000 */
.L_x_3:
        /* <DEDUP_REMOVED lines=21> */
[----:B------:R-:W-:Y:S01]  /*0680*/  NOP ;  /* 0x0000000000007918 */ /* 0x000fe20000000000 */
.L_x_4:
[----:B------:R-:W5:Y:S01]  /*0690*/  SHFL.IDX PT, R3, R2, RZ, 0x1f ;  /* 0x00001fff02037589 */ /* 0x000f6200000e0000 */
[----:B------:R-:W-:Y:S01]  /*06a0*/  ELECT P0, URZ, PT ;  /* 0x00000000003f782f */ /* 0x000fe20003800000 */
[----:B------:R-:W-:Y:S01]  /*06b0*/  NOP ;  /* 0x0000000000007918 */ /* 0x000fe20000000000 */
[----:B-1----:R-:W-:Y:S02]  /*06c0*/  UMOV UR8, 0x80 ;  /* 0x0000008000087882 */ /* 0x002fe40000000000 */
[C---:B-----5:R-:W-:Y:S02]  /*06d0*/  ISETP.NE.OR P0, PT, R3.reuse, RZ, !P0 ;  /* 0x000000ff0300720c */ /* 0x060fe40004705670 */
[----:B------:R-:W-:-:S11]  /*06e0*/  ISETP.NE.AND P2, PT, R3, RZ, PT ;  /* 0x000000ff0300720c */ /* 0x000fd60003f45270 */
[----:B------:R-:W-:Y:S01]  /*06f0*/  VOTEU.ALL UP0, P0 ;  /* 0x00000000003f7886 */ /* 0x000fe20000000000 */
[----:B------:R-:W-:Y:S01]  /*0700*/  VOTEU.ALL UP1, P0 ;  /* 0x00000000003f7886 */ /* 0x000fe20000020000 */
[----:B------:R-:W-:Y:S01]  /*0710*/  VOTEU.ALL UP2, P0 ;  /* 0x00000000003f7886 */ /* 0x000fe20000040000 */
[----:B------:R-:W-:Y:S02]  /*0720*/  VOTEU.ALL UP3, P0 ;  /* 0x00000000003f7886 */ /* 0x000fe40000060000 */
[----:B------:R-:W1:Y:S01]  /*0730*/  @!UP0 S2UR UR10, SR_CgaCtaId ;  /* 0x00000000000a89c3 */ /* 0x000e620000008800 */
[----:B------:R-:W-:Y:S01]  /*0740*/  @!UP0 UMOV UR6, 0x400 ;  /* 0x0000040000068882 */ /* 0x000fe20000000000 */
[----:B------:R-:W-:-:S04]  /*0750*/  @!UP0 UIADD3 UR8, -UR8, 0x100000, URZ ;  /* 0x0010000008088890 */ /* 0x000fc8000fffe13f */
[----:B------:R-:W-:Y:S02]  /*0760*/  @!UP0 USHF.L.U32 UR9, UR8, 0xb, URZ ;  /* 0x0000000b08098899 */ /* 0x000fe4000800063f */
[----:B------:R-:W-:Y:S02]  /*0770*/  @!UP0 USHF.L.U32 UR8, UR8, 0x1, URZ ;  /* 0x0000000108088899 */ /* 0x000fe4000800063f */
[----:B-1----:R-:W-:Y:S01]  /*0780*/  @!UP0 ULEA UR6, UR10, UR6, 0x18 ;  /* 0x000000060a068291 */ /* 0x002fe2000f8ec03f */
[----:B------:R-:W-:Y:S01]  /*0790*/  VOTEU.ALL UP0, P0 ;  /* 0x00000000003f7886 */ /* 0x000fe20000000000 */
[----:B------:R-:W1:Y:S10]  /*07a0*/  FENCE.VIEW.ASYNC.S ;  /* 0x00000000000073c6 */ /* 0x000e740000000000 */
[----:B-1----:R1:W1:Y:S01]  /*07b0*/  @!UP0 SYNCS.EXCH.64 URZ, [UR6+0x11890], UR8 ;  /* 0x01189008063f85b2 */ /* 0x0022620008000100 */
[----:B------:R1:W1:Y:S01]  /*07c0*/  @!UP1 SYNCS.EXCH.64 URZ, [UR6+0x11898], UR8 ;  /* 0x01189808063f95b2 */ /* 0x0002620008000100 */
[----:B------:R1:W1:Y:S01]  /*07d0*/  @!UP2 SYNCS.EXCH.64 URZ, [UR6+0x118a0], UR8 ;  /* 0x0118a008063fa5b2 */ /* 0x0002620008000100 */
[----:B------:R1:W1:Y:S01]  /*07e0*/  @!UP3 SYNCS.EXCH.64 URZ, [UR6+0x118a8], UR8 ;  /* 0x0118a808063fb5b2 */ /* 0x0002620008000100 */
[----:B------:R-:W-:Y:S01]  /*07f0*/  NOP ;  /* 0x0000000000007918 */ /* 0x000fe20000000000 */
[----:B------:R-:W-:Y:S05]  /*0800*/  @P2 BRA `(.L_x_5) ;  /* 0x0000000000582947 */ /* 0x000fea0003800000 */
[----:B-1----:R-:W1:Y:S01]  /*0810*/  S2UR UR8, SR_CgaCtaId ;  /* 0x00000000000879c3 */ /* 0x002e620000008800 */
        /* <DEDUP_REMOVED lines=12> */
[----:B-1----:R1:W1:Y:S01]  /*08e0*/  SYNCS.EXCH.64 URZ, [UR6+0x118c0], UR8 ;  /* 0x0118c008063f75b2 */ /* 0x0022620008000100 */
        /* <DEDUP_REMOVED lines=8> */
.L_x_5:
[----:B------:R-:W-:Y:S01]  /*0970*/  ISETP.NE.AND P0, PT, RZ, UR38, PT ;  /* 0x00000026ff007c0c */ /* 0x000fe2000bf05270 */
[----:B------:R-:W-:Y:S01]  /*0980*/  NOP ;  /* 0x0000000000007918 */ /* 0x000fe20000000000 */
[----:B------:R-:W-:Y:S01]  /*0990*/  MOV R2, UR4 ;  /* 0x0000000400027c02 */ /* 0x000fe20008000f00 */
[----:B-1234-:R-:W-:Y:S03]  /*09a0*/  BAR.SYNC.DEFER_BLOCKING 0x0 ;  /* 0x0000000000007b1d */ /* 0x01efe60000010000 */
[----:B------:R-:W-:-:S07]  /*09b0*/  ISETP.EQ.AND P2, PT, R2, 0x1, P1 ;  /* 0x000000010200780c */ /* 0x000fce0000f42270 */
[----:B------:R-:W-:Y:S06]  /*09c0*/  @!P0 BRA `(.L_x_6) ;  /* 0x0000008000108947 */ /* 0x000fec0003800000 */
[----:B------:R-:W-:-:S06]  /*09d0*/  UISETP.GT.U32.AND UP0, UPT, UR7, 0x3, UPT ;  /* 0x000000030700788c */ /* 0x000fcc000bf04070 */
[----:B------:R-:W-:-:S13]  /*09e0*/  PLOP3.LUT P0, PT, PT, PT, UP0, 0x80, 0x0 ;  /* 0x000000000000781c */ /* 0x000fda0003f0f008 */
[----:B------:R-:W-:Y:S05]  /*09f0*/  @P0 EXIT ;  /* 0x000000000000094d */ /* 0x000fea0003800000 */
.L_x_7:
[----:B------:R-:W-:-:S08]  /*0a00*/  NOP ;  /* 0x0000000000007918 */ /* 0x000fd00000000000 */
[----:B------:R-:W1:Y:S02]  /*0a10*/  USETMAXREG.TRY_ALLOC.CTAPOOL UP0, 0xf0 ;  /* 0x000000f0000079c8 */ /* 0x000e640008000600 */
[----:B-1----:R-:W-:-:S13]  /*0a20*/  PLOP3.LUT P0, PT, PT, PT, UP0, 0x80, 0x0 ;  /* 0x000000000000781c */ /* 0x002fda0003f0f008 */
[----:B------:R-:W-:Y:S05]  /*0a30*/  @!P0 BRA `(.L_x_7) ;  /* 0xfffffffc00f08947 */ /* 0x000fea000383ffff */
[----:B------:R-:W-:Y:S01]  /*0a40*/  UISETP.NE.AND UP0, UPT, UR38, 0x1, UPT ;  /* 0x000000012600788c */ /* 0x000fe2000bf05270 */
[----:B------:R-:W1:Y:S01]  /*0a50*/  S2UR UR8, SR_CTAID.X ;  /* 0x00000000000879c3 */ /* 0x000e620000002500 */
[----:B------:R-:W-:Y:S01]  /*0a60*/  UMOV UR4, URZ ;  /* 0x0000003f00047c82 */ /* 0x000fe20008000000 */
[----:B------:R-:W-:-:S03]  /*0a70*/  UMOV UR6, URZ ;  /* 0x0000003f00067c82 */ /* 0x000fc60008000000 */
[----:B------:R-:W-:-:S13]  /*0a80*/  PLOP3.LUT P0, PT, PT, PT, UP0, 0x80, 0x0 ;  /* 0x000000000000781c */ /* 0x000fda0003f0f008 */
[----:B------:R-:W-:Y:S05]  /*0a90*/  @!P0 BRA `(.L_x_8) ;  /* 0x00000000003c8947 */ /* 0x000fea0003800000 */
[----:B------:R-:W-:Y:S01]  /*0aa0*/  UISETP.NE.AND UP0, UPT, UR38, 0x2, UPT ;  /* 0x000000022600788c */ /* 0x000fe2000bf05270 */
[----:B------:R-:W-:-:S05]  /*0ab0*/  UMOV UR6, 0x1 ;  /* 0x0000000100067882 */ /* 0x000fca0000000000 */
[----:B------:R-:W-:-:S13]  /*0ac0*/  PLOP3.LUT P1, PT, PT, PT, UP0, 0x80, 0x0 ;  /* 0x000000000000781c */ /* 0x000fda0003f2f008 */
[----:B------:R-:W-:Y:S05]  /*0ad0*/  @!P1 BRA `(.L_x_8) ;  /* 0x00000000002c9947 */ /* 0x000fea0003800000 */
[----:B------:R-:W-:-:S06]  /*0ae0*/  UISETP.NE.AND UP0, UPT, UR38, 0x3, UPT ;  /* 0x000000032600788c */ /* 0x000fcc000bf05270 */
[----:B------:R-:W-:-:S13]  /*0af0*/  PLOP3.LUT P1, PT, PT, PT, UP0, 0x80, 0x0 ;  /* 0x000000000000781c */ /* 0x000fda0003f2f008 */
[----:B------:R-:W-:Y:S05]  /*0b00*/  @!P1 BRA `(.L_x_9) ;  /* 0x0000000000189947 */ /* 0x000fea0003800000 */
[----:B------:R-:W-:-:S11]  /*0b10*/  UISETP.NE.AND UP0, UPT, UR38, 0x4, UPT ;  /* 0x000000042600788c */ /* 0x000fd6000bf05270 */
[----:B------:R-:W-:Y:S01]  /*0b20*/  @!UP0 UMOV UR4, 0x1 ;  /* 0x0000000100048882 */ /* 0x000fe20000000000 */
[----:B------:R-:W-:Y:S01]  /*0b30*/  @!UP0 UMOV UR6, 0x1 ;  /* 0x0000000100068882 */ /* 0x000fe20000000000 */
[----:B------:R-:W-:Y:S01]  /*0b40*/  @UP0 UMOV UR4, URZ ;  /* 0x0000003f00040c82 */ /* 0x000fe20008000000 */
[----:B------:R-:W-:Y:S01]  /*0b50*/  @UP0 UMOV UR6, URZ ;  /* 0x0000003f00060c82 */ /* 0x000fe20008000000 */
[----:B------:R-:W-:Y:S05]  /*0b60*/  BRA `(.L_x_8) ;  /* 0x0000000000087947 */ /* 0x000fea0003800000 */
.L_x_9:
[----:B------:R-:W-:Y:S01]  /*0b70*/  UMOV UR4, 0x1 ;  /* 0x0000000100047882 */ /* 0x000fe20000000000 */
[----:B------:R-:W-:-:S05]  /*0b80*/  UMOV UR6, URZ ;  /* 0x0000003f00067c82 */ /* 0x000fca0008000000 */
.L_x_8:
[----:B------:R-:W-:Y:S05]  /*0b90*/  @!P0 BRA `(.L_x_10) ;  /* 0x0000000000408947 */ /* 0x000fea0003800000 */
[----:B------:R-:W-:-:S06]  /*0ba0*/  UISETP.NE.AND UP0, UPT, UR38, 0x2, UPT ;  /* 0x000000022600788c */ /* 0x000fcc000bf05270 */
[----:B------:R-:W-:-:S13]  /*0bb0*/  PLOP3.LUT P0, PT, PT, PT, UP0, 0x80, 0x0 ;  /* 0x000000000000781c */ /* 0x000fda0003f0f008 */
[----:B------:R-:W-:Y:S05]  /*0bc0*/  @!P0 BRA `(.L_x_11) ;  /* 0x00000000002c8947 */ /* 0x000fea0003800000 */
[----:B------:R-:W-:-:S06]  /*0bd0*/  UISETP.NE.AND UP0, UPT, UR38, 0x3, UPT ;  /* 0x000000032600788c */ /* 0x000fcc000bf05270 */
[----:B------:R-:W-:-:S13]  /*0be0*/  PLOP3.LUT P0, PT, PT, PT, UP0, 0x80, 0x0 ;  /* 0x000000000000781c */ /* 0x000fda0003f0f008 */
[----:B------:R-:W-:Y:S05]  /*0bf0*/  @!P0 BRA `(.L_x_12) ;  /* 0x0000000000188947 */ /* 0x000fea0003800000 */
[----:B------:R-:W-:Y:S01]  /*0c00*/  UISETP.NE.AND UP0, UPT, UR38, 0x4, UPT ;  /* 0x000000042600788c */ /* 0x000fe2000bf05270 */
[----:B-1----:R-:W-:-:S05]  /*0c10*/  UMOV UR37, UR8 ;  /* 0x0000000800257c82 */ /* 0x002fca0008000000 */
[----:B------:R-:W-:-:S13]  /*0c20*/  PLOP3.LUT P0, PT, PT, PT, UP0, 0x80, 0x0 ;  /* 0x000000000000781c */ /* 0x000fda0003f0f008 */
[----:B------:R-:W-:Y:S05]  /*0c30*/  @P0 BRA `(.L_x_13) ;  /* 0x00000000001c0947 */ /* 0x000fea0003800000 */
[----:B------:R-:W-:Y:S01]  /*0c40*/  ULEA UR37, UR8, 0x3, 0x1 ;  /* 0x0000000308257891 */ /* 0x000fe2000f8e083f */
[----:B------:R-:W-:Y:S11]  /*0c50*/  BRA `(.L_x_13) ;  /* 0x0000000000147947 */ /* 0x000ff60003800000 */
.L_x_12:
[----:B-1----:R-:W-:Y:S01]  /*0c60*/  ULEA UR37, UR8, 0x2, 0x1 ;  /* 0x0000000208257891 */ /* 0x002fe2000f8e083f */
[----:B------:R-:W-:Y:S11]  /*0c70*/  BRA `(.L_x_13) ;  /* 0x00000000000c7947 */ /* 0x000ff60003800000 */
.L_x_11:
[----:B-1----:R-:W-:Y:S01]  /*0c80*/  ULEA UR37, UR8, 0x1, 0x1 ;  /* 0x0000000108257891 */ /* 0x002fe2000f8e083f */
[----:B------:R-:W-:Y:S11]  /*0c90*/  BRA `(.L_x_13) ;  /* 0x0000000000047947 */ /* 0x000ff60003800000 */
.L_x_10:
[----:B-1----:R-:W-:-:S12]  /*0ca0*/  USHF.L.U32 UR37, UR8, 0x1, URZ ;  /* 0x0000000108257899 */ /* 0x002fd8000800063f */
.L_x_13:
[----:B------:R-:W1:Y:S01]  /*0cb0*/  LDC R2, c[0x0][0x28c] ;  /* 0x0000a300ff027b82 */ /* 0x000e620000000800 */
[----:B------:R-:W-:Y:S02]  /*0cc0*/  ULOP3.LUT UR9, UR5, 0x1, URZ, 0xfc, !UPT ;  /* 0x0000000105097892 */ /* 0x000fe4000f8efc3f */
[----:B------:R-:W-:Y:S02]  /*0cd0*/  ULEA UR8, UR8, 0xbf, 0x7 ;  /* 0x000000bf08087891 */ /* 0x000fe4000f8e383f */
[----:B------:R-:W-:Y:S02]  /*0ce0*/  UISETP.NE.AND UP0, UPT, UR9, 0x3, UPT ;  /* 0x000000030900788c */ /* 0x000fe4000bf05270 */
[----:B------:R-:W-:-:S04]  /*0cf0*/  USHF.R.U32.HI UR8, URZ, 0x6, UR8 ;  /* 0x000000063f087899 */ /* 0x000fc80008011608 */
[----:B------:R-:W-:Y:S02]  /*0d00*/  PLOP3.LUT P0, PT, PT, PT, UP0, 0x80, 0x0 ;  /* 0x000000000000781c */ /* 0x000fe40003f0f008 */
[----:B-1----:R-:W-:-:S04]  /*0d10*/  IADD3 R2, R2, 0x3f, RZ ;  /* 0x0000003f02027810 */ /* 0x002fc80007ffe0ff */
[----:B------:R-:W-:-:S04]  /*0d20*/  SHF.R.S32.HI R3, RZ, 0x1f, R2 ;  /* 0x0000001fff037819 */ /* 0x000fc80000011402 */
[----:B------:R-:W-:-:S04]  /*0d30*/  LEA.HI R3, R3, R2, RZ, 0x6 ;  /* 0x0000000203037211 */ /* 0x000fc800078f30ff */
[----:B------:R-:W-:-:S04]  /*0d40*/  SHF.R.S32.HI R3, RZ, 0x6, R3 ;  /* 0x00000006ff037819 */ /* 0x000fc80000011403 */
[----:B------:R-:W-:Y:S01]  /*0d50*/  VIMNMX R3, R3, UR8, PT ;  /* 0x0000000803037c48 */ /* 0x000fe2000bfe0100 */
[----:B------:R-:W-:Y:S06]  /*0d60*/  @!P0 BRA `(.L_x_14) ;  /* 0x0000000000048947 */ /* 0x000fec0003800000 */
[----:B------:R-:W-:Y:S01]  /*0d70*/  BPT.TRAP 0x1 ;  /* 0x000000040000795c */ /* 0x000fe20000300000 */
.L_x_14:
[----:B------:R-:W1:Y:S01]  /*0d80*/  S2UR UR8, SR_CgaCtaId ;  /* 0x00000000000879c3 */ /* 0x000e620000008800 */
[----:B------:R-:W-:Y:S01]  /*0d90*/  UMOV UR36, 0x400 ;  /* 0x0000040000247882 */ /* 0x000fe20000000000 */
[----:B------:R-:W-:Y:S01]  /*0da0*/  IMAD.U32 R6, RZ, RZ, UR4 ;  /* 0x00000004ff067e24 */ /* 0x000fe2000f8e00ff */
[----:B------:R-:W-:Y:S02]  /*0db0*/  SHF.R.S32.HI R5, RZ, 0x1f, R0 ;  /* 0x0000001fff057819 */ /* 0x000fe40000011400 */
[----:B------:R-:W-:Y:S02]  /*0dc0*/  MOV R9, UR37 ;  /* 0x0000002500097c02 */ /* 0x000fe40008000f00 */
[----:B------:R-:W-:Y:S02]  /*0dd0*/  SHF.L.U32 R6, R6, 0x1f, RZ ;  /* 0x0000001f06067819 */ /* 0x000fe400000006ff */
[----:B------:R-:W-:-:S04]  /*0de0*/  LEA.HI R5, R5, R0, RZ, 0x7 ;  /* 0x0000000005057211 */ /* 0x000fc800078f38ff */
[----:B------:R-:W-:-:S04]  /*0df0*/  LOP3.LUT R5, R5, 0xffffff80, RZ, 0xc0, !PT ;  /* 0xffffff8005057812 */ /* 0x000fc800078ec0ff */
[----:B------:R-:W-:-:S04]  /*0e00*/  IADD3 R5, -R5, R0, RZ ;  /* 0x0000000005057210 */ /* 0x000fc80007ffe1ff */
[----:B------:R-:W-:Y:S01]  /*0e10*/  SHF.R.S32.HI R0, RZ, 0x1f, R5 ;  /* 0x0000001fff007819 */ /* 0x000fe20000011405 */
[----:B-1----:R-:W-:-:S03]  /*0e20*/  ULEA UR36, UR8, UR36, 0x18 ;  /* 0x0000002408247291 */ /* 0x002fc6000f8ec03f */
[CC--:B------:R-:W-:Y:S02]  /*0e30*/  LEA.HI R2, R0.reuse, R5.reuse, RZ, 0x2 ;  /* 0x0000000500027211 */ /* 0x0c0fe400078f10ff */
[----:B------:R-:W-:Y:S01]  /*0e40*/  LEA.HI R0, R0, R5, RZ, 0x5 ;  /* 0x0000000500007211 */ /* 0x000fe200078f28ff */
[----:B------:R-:W-:Y:S01]  /*0e50*/  ULEA UR8, UR6, UR36, 0x3 ;  /* 0x0000002406087291 */ /* 0x000fe2000f8e183f */
[--C-:B------:R-:W-:Y:S02]  /*0e60*/  SHF.R.S32.HI R4, RZ, 0x2, R2.reuse ;  /* 0x00000002ff047819 */ /* 0x100fe40000011402 */
[----:B------:R-:W-:Y:S02]  /*0e70*/  SHF.R.S32.HI R7, RZ, 0x1f, R2 ;  /* 0x0000001fff077819 */ /* 0x000fe40000011402 */
[----:B------:R-:W-:Y:S02]  /*0e80*/  SHF.R.S32.HI R0, RZ, 0x5, R0 ;  /* 0x00000005ff007819 */ /* 0x000fe40000011400 */
[----:B------:R-:W-:-:S02]  /*0e90*/  LEA.HI R7, R7, R4, RZ, 0x3 ;  /* 0x0000000407077211 */ /* 0x000fc400078f18ff */
[----:B------:R-:W1:Y:S01]  /*0ea0*/  SYNCS.PHASECHK.TRANS64.TRYWAIT P1, [UR8+0x11850], R6 ;  /* 0x01185006ff0075a7 */ /* 0x000e620008020148 */
[----:B------:R-:W-:Y:S02]  /*0eb0*/  LOP3.LUT R2, R2, 0x7ffffffc, RZ, 0xc0, !PT ;  /* 0x7ffffffc02027812 */ /* 0x000fe400078ec0ff */
[----:B------:R-:W-:Y:S02]  /*0ec0*/  LOP3.LUT R7, R7, 0xfffffff8, RZ, 0xc0, !PT ;  /* 0xfffffff807077812 */ /* 0x000fe400078ec0ff */
[----:B------:R-:W-:-:S03]  /*0ed0*/  IADD3 R5, R5, -R2, RZ ;  /* 0x8000000205057210 */ /* 0x000fc60007ffe0ff */
[----:B------:R-:W-:-:S04]  /*0ee0*/  IMAD.IADD R7, R4, 0x1, -R7 ;  /* 0x0000000104077824 */ /* 0x000fc800078e0a07 */
[----:B------:R-:W-:Y:S01]  /*0ef0*/  IMAD R0, R0, 0x10, R7 ;  /* 0x0000001000007824 */ /* 0x000fe200078e0207 */
[----:B-1----:R-:W-:Y:S06]  /*0f00*/  @!P1 BRA `(.L_x_15) ;  /* 0x0000009400789947 */ /* 0x002fec0003800000 */
.L_x_107:
[----:B------:R-:W-:Y:S01]  /*0f10*/  IMAD.SHL.U32 R5, R5, 0x2, RZ ;  /* 0x0000000205057824 */ /* 0x000fe200078e00ff */
[----:B------:R-:W-:Y:S01]  /*0f20*/  LEA R0, R9, R0, 0x6 ;  /* 0x0000000009007211 */ /* 0x000fe200078e30ff */
[----:B------:R-:W-:Y:S06]  /*0f30*/  @!P0 BRA `(.L_x_16) ;  /* 0x0000000000048947 */ /* 0x000fec0003800000 */
[----:B------:R-:W-:Y:S01]  /*0f40*/  BPT.TRAP 0x1 ;  /* 0x000000040000795c */ /* 0x000fe20000300000 */
.L_x_16:
[----:B------:R-:W-:Y:S01]  /*0f50*/  SHF.L.U32 R9, RZ, 0x1f, RZ ;  /* 0x0000001fff097819 */ /* 0x000fe200000006ff */
[----:B------:R-:W-:Y:S01]  /*0f60*/  UIADD3 UR29, UR36, 0x11890, URZ ;  /* 0x00011890241d7890 */ /* 0x000fe2000fffe03f */
[----:B------:R-:W-:Y:S02]  /*0f70*/  ISETP.NE.AND P2, PT, RZ, UR7, PT ;  /* 0x00000007ff007c0c */ /* 0x000fe4000bf45270 */
[----:B------:R-:W2:Y:S02]  /*0f80*/  SYNCS.PHASECHK.TRANS64.TRYWAIT P1, [UR36+0x11800], R9 ;  /* 0x01180009ff0075a7 */ /* 0x000ea40008020164 */
[----:B--2---:R-:W-:Y:S09]  /*0f90*/  @!P1 BRA `(.L_x_17) ;  /* 0x00000094006c9947 */ /* 0x004ff20003800000 */
.L_x_108:
[----:B------:R-:W-:Y:S01]  /*0fa0*/  ULEA UR28, UR38, UR29, 0x3 ;  /* 0x0000001d261c7291 */ /* 0x000fe2000f8e183f */
[----:B--2---:R-:W-:-:S04]  /*0fb0*/  SEL R2, RZ, 0x1, P2 ;  /* 0x00000001ff027807 */ /* 0x004fc80001000000 */
[----:B------:R-:W-:-:S04]  /*0fc0*/  SHF.L.U32 R2, R2, 0x1f, RZ ;  /* 0x0000001f02027819 */ /* 0x000fc800000006ff */
[----:B------:R-:W2:Y:S02]  /*0fd0*/  SYNCS.PHASECHK.TRANS64.TRYWAIT P1, [UR28+-0x8], R2 ;  /* 0xfffff802ff0075a7 */ /* 0x000ea4000802015c */
[----:B--2---:R-:W-:Y:S05]  /*0fe0*/  @!P1 BRA `(.L_x_18) ;  /* 0x0000009400709947 */ /* 0x004fea0003800000 */
.L_x_109:
[----:B------:R-:W-:Y:S01]  /*0ff0*/  USHF.R.U32.HI UR4, URZ, 0x4, UR36 ;  /* 0x000000043f047899 */ /* 0x000fe20008011624 */
[----:B------:R-:W-:Y:S01]  /*1000*/  WARPGROUP.ARRIVE ;  /* 0x00000000000079c5 */ /* 0x000fe20000000000 */
[----:B------:R-:W-:Y:S01]  /*1010*/  UIADD3 UR8, UR36, 0x5000, URZ ;  /* 0x0000500024087890 */ /* 0x000fe2000fffe03f */
[C---:B------:R-:W-:Y:S01]  /*1020*/  IADD3 R11, R5.reuse, 0x9, RZ ;  /* 0x00000009050b7810 */ /* 0x040fe20007ffe0ff */
[----:B------:R-:W-:Y:S01]  /*1030*/  ULOP3.LUT UR4, UR4, 0x3fff, URZ, 0xc0, !UPT ;  /* 0x00003fff04047892 */ /* 0x000fe2000f8ec03f */
[C---:B-1----:R-:W-:Y:S01]  /*1040*/  VIADD R7, R5.reuse, 0x8 ;  /* 0x0000000805077836 */ /* 0x042fe20000000000 */
[----:B------:R-:W-:Y:S01]  /*1050*/  USHF.R.U32.HI UR8, URZ, 0x4, UR8 ;  /* 0x000000043f087899 */ /* 0x000fe20008011608 */
[C---:B------:R-:W-:Y:S01]  /*1060*/  ISETP.GE.AND P3, PT, R0.reuse, R11, PT ;  /* 0x0000000b0000720c */ /* 0x040fe20003f66270 */
[----:B------:R-:W-:Y:S01]  /*1070*/  ULOP3.LUT UR16, UR4, 0x10000, URZ, 0xfc, !UPT ;  /* 0x0001000004107892 */ /* 0x000fe2000f8efc3f */
[CC--:B------:R-:W-:Y:S01]  /*1080*/  ISETP.GT.AND P2, PT, R0.reuse, R5.reuse, PT ;  /* 0x000000050000720c */ /* 0x0c0fe20003f44270 */
[----:B------:R-:W-:Y:S01]  /*1090*/  ULOP3.LUT UR4, UR8, 0x3fff, URZ, 0xc0, !UPT ;  /* 0x00003fff08047892 */ /* 0x000fe2000f8ec03f */
[C---:B------:R-:W-:Y:S01]  /*10a0*/  IADD3 R11, R5.reuse, 0x19, RZ ;  /* 0x00000019050b7810 */ /* 0x040fe20007ffe0ff */
[----:B------:R-:W-:Y:S01]  /*10b0*/  UIMAD UR16, UR6, 0x280, UR16 ;  /* 0x00000280061078a4 */ /* 0x000fe2000f8e0210 */
[C---:B------:R-:W-:Y:S01]  /*10c0*/  ISETP.GE.AND P4, PT, R0.reuse, R5, PT ;  /* 0x000000050000720c */ /* 0x040fe20003f86270 */
[----:B------:R-:W-:Y:S01]  /*10d0*/  ULOP3.LUT UR6, UR4, 0x10000, URZ, 0xfc, !UPT ;  /* 0x0001000004067892 */ /* 0x000fe2000f8efc3f */
[C---:B------:R-:W-:Y:S01]  /*10e0*/  ISETP.GE.AND P6, PT, R0.reuse, R7, PT ;  /* 0x000000070000720c */ /* 0x040fe20003fc6270 */
[----:B------:R-:W-:Y:S01]  /*10f0*/  UMOV UR9, 0xc0000010 ;  /* 0xc000001000097882 */ /* 0x000fe20000000000 */
[----:B------:R-:W-:Y:S01]  /*1100*/  UMOV UR11, 0xc0000010 ;  /* 0xc0000010000b7882 */ /* 0x000fe20000000000 */
[----:B------:R-:W-:Y:S01]  /*1110*/  UIADD3 UR20, UR16, 0x80, URZ ;  /* 0x0000008010147890 */ /* 0x000fe2000fffe03f */
[C---:B------:R-:W-:Y:S01]  /*1120*/  VIADD R7, R5.reuse, 0x18 ;  /* 0x0000001805077836 */ /* 0x040fe20000000000 */
[----:B------:R-:W-:Y:S01]  /*1130*/  UMOV UR8, UR16 ;  /* 0x0000001000087c82 */ /* 0x000fe20008000000 */
[----:B------:R-:W-:Y:S01]  /*1140*/  UMOV UR10, UR6 ;  /* 0x00000006000a7c82 */ /* 0x000fe20008000000 */
[----:B------:R-:W-:Y:S01]  /*1150*/  UIADD3 UR22, UR6, 0x80, URZ ;  /* 0x0000008006167890 */ /* 0x000fe2000fffe03f */
[----:B------:R-:W-:Y:S01]  /*1160*/  HGMMA.64x64x16.F32 R24, gdesc[UR8], RZ, !UPT, gsb0 ;  /* 0x00e00000081879f0 */ /* 0x000fe2000c0008ff */
[----:B------:R-:W-:Y:S01]  /*1170*/  UMOV UR21, 0xc0000010 ;  /* 0xc000001000157882 */ /* 0x000fe20000000000 */
[----:B------:R-:W-:Y:S01]  /*1180*/  UMOV UR23, 0xc0000010 ;  /* 0xc000001000177882 */ /* 0x000fe20000000000 */
[----:B------:R-:W-:Y:S01]  /*1190*/  UIADD3 UR24, UR16, 0x100, URZ ;  /* 0x0000010010187890 */ /* 0x000fe2000fffe03f */
[C---:B------:R-:W-:Y:S01]  /*11a0*/  VIADD R13, R5.reuse, 0x10 ;  /* 0x00000010050d7836 */ /* 0x040fe20000000000 */
[----:B------:R-:W-:Y:S01]  /*11b0*/  UIADD3 UR26, UR6, 0x100, URZ ;  /* 0x00000100061a7890 */ /* 0x000fe2000fffe03f */
[----:B------:R-:W-:Y:S01]  /*11c0*/  IADD3 R15, R5, 0x11, RZ ;  /* 0x00000011050f7810 */ /* 0x000fe20007ffe0ff */
[----:B------:R-:W-:Y:S01]  /*11d0*/  UMOV UR25, 0xc0000010 ;  /* 0xc000001000197882 */ /* 0x000fe20000000000 */
[----:B------:R-:W-:Y:S01]  /*11e0*/  UMOV UR27, 0xc0000010 ;  /* 0xc0000010001b7882 */ /* 0x000fe20000000000 */
[----:B------:R-:W-:Y:S01]  /*11f0*/  UIADD3 UR12, UR16, 0x180, URZ ;  /* 0x00000180100c7890 */ /* 0x000fe2000fffe03f */
[C---:B------:R-:W-:Y:S01]  /*1200*/  ISETP.GE.AND P1, PT, R0.reuse, R13, PT ;  /* 0x0000000d0000720c */ /* 0x040fe20003f26270 */
[----:B------:R-:W-:Y:S01]  /*1210*/  UIADD3 UR14, UR6, 0x180, URZ ;  /* 0x00000180060e7890 */ /* 0x000fe2000fffe03f */
[----:B------:R-:W-:Y:S01]  /*1220*/  ISETP.GE.AND P5, PT, R0, R15, PT ;  /* 0x0000000f0000720c */ /* 0x000fe20003fa6270 */
[----:B------:R-:W-:Y:S01]  /*1230*/  UMOV UR13, 0xc0000010 ;  /* 0xc0000010000d7882 */ /* 0x000fe20000000000 */
[----:B------:R-:W-:Y:S01]  /*1240*/  UMOV UR15, 0xc0000010 ;  /* 0xc0000010000f7882 */ /* 0x000fe20000000000 */
[----:B------:R-:W-:Y:S01]  /*1250*/  UIADD3 UR16, UR16, 0x200, URZ ;  /* 0x0000020010107890 */ /* 0x000fe2000fffe03f */
[----:B------:R-:W-:Y:S01]  /*1260*/  P2R R6, PR, RZ, 0x1 ;  /* 0x00000001ff067803 */ /* 0x000fe20000000000 */
[----:B------:R-:W-:Y:S01]  /*1270*/  UIADD3 UR18, UR6, 0x200, URZ ;  /* 0x0000020006127890 */ /* 0x000fe2000fffe03f */
[----:B------:R-:W-:Y:S01]  /*1280*/  UMOV UR17, 0xc0000010 ;  /* 0xc000001000117882 */ /* 0x000fe20000000000 */
[----:B------:R-:W-:Y:S01]  /*1290*/  UMOV UR19, 0xc0000010 ;  /* 0xc000001000137882 */ /* 0x000fe20000000000 */
[----:B------:R-:W-:Y:S01]  /*12a0*/  ULDC UR10, c[0x0][0x604] ;  /* 0x00018100000a7ab9 */ /* 0x000fe20000000800 */
[----:B------:R-:W-:-:S04]  /*12b0*/  USHF.L.U32 UR7, UR7, 0x3, URZ ;  /* 0x0000000307077899 */ /* 0x000fc8000800063f */
[----:B------:R-:W-:Y:S01]  /*12c0*/  ULOP3.LUT UR7, UR7, 0x8, URZ, 0xc, !UPT ;  /* 0x0000000807077892 */ /* 0x000fe2000f8e0c3f */
[----:B------:R-:W-:Y:S02]  /*12d0*/  WARPGROUP.DEPBAR.LE gsb0, 0x0 ;  /* 0x00008000000079c5 */ /* 0x000fe40000010000 */
[----:B------:R-:W-:-:S06]  /*12e0*/  WARPGROUP.ARRIVE ;  /* 0x00000000000079c5 */ /* 0x000fcc0000000000 */
[----:B------:R-:W-:Y:S03]  /*12f0*/  HGMMA.64x64x16.F32 R24, gdesc[UR20], R24, gsb0 ;  /* 0x00e00000141879f0 */ /* 0x000fe60008000818 */
        /* <DEDUP_REMOVED lines=10> */
[----:B------:R-:W-:Y:S02]  /*13a0*/  FSEL R25, R25, -INF , P2 ;  /* 0xff80000019197808 */ /* 0x000fe40001000000 */
[----:B------:R-:W-:Y:S02]  /*13b0*/  FSEL R31, R31, -INF , P2 ;  /* 0xff8000001f1f7808 */ /* 0x000fe40001000000 */
[----:B------:R-:W-:Y:S02]  /*13c0*/  ISETP.GE.AND P2, PT, R0, R11, PT ;  /* 0x0000000b0000720c */ /* 0x000fe40003f46270 */
[----:B------:R-:W-:-:S02]  /*13d0*/  IADD3 R11, R5, 0x21, RZ ;  /* 0x00000021050b7810 */ /* 0x000fc40007ffe0ff */
[----:B------:R-:W-:Y:S02]  /*13e0*/  FSEL R24, R24, -INF , P4 ;  /* 0xff80000018187808 */ /* 0x000fe40002000000 */
[----:B------:R-:W-:Y:S02]  /*13f0*/  FSEL R30, R30, -INF , P4 ;  /* 0xff8000001e1e7808 */ /* 0x000fe40002000000 */
[----:B------:R-:W-:Y:S02]  /*1400*/  FSEL R29, R29, -INF , P3 ;  /* 0xff8000001d1d7808 */ /* 0x000fe40001800000 */
[----:B------:R-:W-:Y:S02]  /*1410*/  FSEL R35, R35, -INF , P3 ;  /* 0xff80000023237808 */ /* 0x000fe40001800000 */
[C---:B------:R-:W-:Y:S01]  /*1420*/  ISETP.GE.AND P4, PT, R0.reuse, R7, PT ;  /* 0x000000070000720c */ /* 0x040fe20003f86270 */
[----:B------:R-:W-:Y:S01]  /*1430*/  VIADD R7, R5, 0x20 ;  /* 0x0000002005077836 */ /* 0x000fe20000000000 */
[----:B------:R-:W-:-:S02]  /*1440*/  ISETP.GE.AND P3, PT, R0, R11, PT ;  /* 0x0000000b0000720c */ /* 0x000fc40003f66270 */
[----:B------:R-:W-:Y:S02]  /*1450*/  FSEL R28, R28, -INF , P6 ;  /* 0xff8000001c1c7808 */ /* 0x000fe40003000000 */
[----:B------:R-:W-:Y:S02]  /*1460*/  FMNMX R11, R24, R25, !PT ;  /* 0x00000019180b7209 */ /* 0x000fe40007800000 */
[----:B------:R-:W-:Y:S02]  /*1470*/  FSEL R34, R34, -INF , P6 ;  /* 0xff80000022227808 */ /* 0x000fe40003000000 */
[----:B------:R-:W-:Y:S02]  /*1480*/  FMNMX R2, R28, R11, !PT ;  /* 0x0000000b1c027209 */ /* 0x000fe40007800000 */
[----:B------:R-:W-:Y:S01]  /*1490*/  ISETP.GE.AND P6, PT, R0, R7, PT ;  /* 0x000000070000720c */ /* 0x000fe20003fc6270 */
[----:B------:R-:W-:Y:S01]  /*14a0*/  VIADD R7, R5, 0x28 ;  /* 0x0000002805077836 */ /* 0x000fe20000000000 */
[----:B------:R-:W-:-:S02]  /*14b0*/  FSEL R32, R32, -INF , P1 ;  /* 0xff80000020207808 */ /* 0x000fc40000800000 */
[----:B------:R-:W-:Y:S02]  /*14c0*/  FMNMX R11, R29, R2, !PT ;  /* 0x000000021d0b7209 */ /* 0x000fe40007800000 */
[----:B------:R-:W-:Y:S02]  /*14d0*/  FSEL R38, R38, -INF , P1 ;  /* 0xff80000026267808 */ /* 0x000fe40000800000 */
[----:B------:R-:W-:Y:S02]  /*14e0*/  ISETP.GE.AND P1, PT, R0, R7, PT ;  /* 0x000000070000720c */ /* 0x000fe40003f26270 */
[----:B------:R-:W-:Y:S02]  /*14f0*/  IADD3 R7, R5, 0x29, RZ ;  /* 0x0000002905077810 */ /* 0x000fe40007ffe0ff */
[----:B------:R-:W-:Y:S02]  /*1500*/  FSEL R33, R33, -INF , P5 ;  /* 0xff80000021217808 */ /* 0x000fe40002800000 */
[----:B------:R-:W-:-:S02]  /*1510*/  FMNMX R2, R32, R11, !PT ;  /* 0x0000000b20027209 */ /* 0x000fc40007800000 */
[----:B------:R-:W-:Y:S02]  /*1520*/  FSEL R39, R39, -INF , P5 ;  /* 0xff80000027277808 */ /* 0x000fe40002800000 */
[----:B------:R-:W-:Y:S01]  /*1530*/  ISETP.GE.AND P5, PT, R0, R7, PT ;  /* 0x000000070000720c */ /* 0x000fe20003fa6270 */
[----:B------:R-:W-:Y:S01]  /*1540*/  VIADD R7, R5, 0x38 ;  /* 0x0000003805077836 */ /* 0x000fe20000000000 */
[----:B------:R-:W-:Y:S02]  /*1550*/  FSEL R36, R36, -INF , P4 ;  /* 0xff80000024247808 */ /* 0x000fe40002000000 */
[----:B------:R-:W-:Y:S02]  /*1560*/  FMNMX R11, R33, R2, !PT ;  /* 0x00000002210b7209 */ /* 0x000fe40007800000 */
[----:B------:R-:W-:Y:S02]  /*1570*/  FSEL R37, R37, -INF , P2 ;  /* 0xff80000025257808 */ /* 0x000fe40001000000 */
[----:B------:R-:W-:-:S02]  /*1580*/  FMNMX R4, R36, R11, !PT ;  /* 0x0000000b24047209 */ /* 0x000fc40007800000 */
[----:B------:R-:W-:Y:S02]  /*1590*/  FSEL R42, R42, -INF , P4 ;  /* 0xff8000002a2a7808 */ /* 0x000fe40002000000 */
[----:B------:R-:W-:Y:S02]  /*15a0*/  ISETP.GE.AND P4, PT, R0, R7, PT ;  /* 0x000000070000720c */ /* 0x000fe40003f86270 */
[----:B------:R-:W-:Y:S02]  /*15b0*/  IADD3 R7, R5, 0x39, RZ ;  /* 0x0000003905077810 */ /* 0x000fe40007ffe0ff */
[----:B------:R-:W-:Y:S02]  /*15c0*/  FSEL R40, R40, -INF , P6 ;  /* 0xff80000028287808 */ /* 0x000fe40003000000 */
[----:B------:R-:W-:Y:S02]  /*15d0*/  FMNMX R11, R37, R4, !PT ;  /* 0x00000004250b7209 */ /* 0x000fe40007800000 */
[----:B------:R-:W-:-:S02]  /*15e0*/  IADD3 R2, R0, 0x8, RZ ;  /* 0x0000000800027810 */ /* 0x000fc40007ffe0ff */
[----:B------:R-:W-:Y:S02]  /*15f0*/  FSEL R43, R43, -INF , P2 ;  /* 0xff8000002b2b7808 */ /* 0x000fe40001000000 */
[----:B------:R-:W-:Y:S01]  /*1600*/  ISETP.GE.AND P2, PT, R0, R7, PT ;  /* 0x000000070000720c */ /* 0x000fe20003f46270 */
[----:B------:R-:W-:Y:S01]  /*1610*/  VIADD R7, R5, 0x30 ;  /* 0x0000003005077836 */ /* 0x000fe20000000000 */
[----:B------:R-:W-:Y:S02]  /*1620*/  FSEL R52, R52, -INF , P4 ;  /* 0xff80000034347808 */ /* 0x000fe40002000000 */
[----:B------:R-:W-:Y:S02]  /*1630*/  FSEL R41, R41, -INF , P3 ;  /* 0xff80000029297808 */ /* 0x000fe40001800000 */
[----:B------:R-:W-:Y:S02]  /*1640*/  FMNMX R4, R40, R11, !PT ;  /* 0x0000000b28047209 */ /* 0x000fe40007800000 */
[----:B------:R-:W-:-:S02]  /*1650*/  ISETP.GE.AND P4, PT, R2, R5, PT ;  /* 0x000000050200720c */ /* 0x000fc40003f86270 */
[----:B------:R-:W-:Y:S02]  /*1660*/  FSEL R53, R53, -INF , P2 ;  /* 0xff80000035357808 */ /* 0x000fe40001000000 */
[----:B------:R-:W-:Y:S02]  /*1670*/  FSEL R44, R44, -INF , P1 ;  /* 0xff8000002c2c7808 */ /* 0x000fe40000800000 */
[----:B------:R-:W-:Y:S02]  /*1680*/  FMNMX R11, R41, R4, !PT ;  /* 0x00000004290b7209 */ /* 0x000fe40007800000 */
[----:B------:R-:W-:Y:S01]  /*1690*/  ISETP.GE.AND P2, PT, R0, R7, PT ;  /* 0x000000070000720c */ /* 0x000fe20003f46270 */
[----:B------:R-:W-:Y:S01]  /*16a0*/  VIADD R7, R5, 0x31 ;  /* 0x0000003105077836 */ /* 0x000fe20000000000 */
[----:B------:R-:W-:Y:S02]  /*16b0*/  FSEL R26, R26, -INF , P4 ;  /* 0xff8000001a1a7808 */ /* 0x000fe40002000000 */
[----:B------:R-:W-:-:S02]  /*16c0*/  ISETP.GT.AND P4, PT, R2, R5, PT ;  /* 0x000000050200720c */ /* 0x000fc40003f84270 */
[----:B------:R-:W-:Y:S02]  /*16d0*/  FSEL R45, R45, -INF , P5 ;  /* 0xff8000002d2d7808 */ /* 0x000fe40002800000 */
[----:B------:R-:W-:Y:S02]  /*16e0*/  FMNMX R4, R44, R11, !PT ;  /* 0x0000000b2c047209 */ /* 0x000fe40007800000 */
[----:B------:R-:W-:Y:S02]  /*16f0*/  FSEL R27, R27, -INF , P4 ;  /* 0xff8000001b1b7808 */ /* 0x000fe40002000000 */
[----:B------:R-:W-:Y:S02]  /*1700*/  ISETP.GE.AND P4, PT, R0, R7, PT ;  /* 0x000000070000720c */ /* 0x000fe40003f86270 */
[----:B------:R-:W-:Y:S02]  /*1710*/  FSEL R48, R48, -INF , P2 ;  /* 0xff80000030307808 */ /* 0x000fe40001000000 */
[----:B------:R-:W-:-:S02]  /*1720*/  FMNMX R7, R45, R4, !PT ;  /* 0x000000042d077209 */ /* 0x000fc40007800000 */
[----:B------:R-:W-:Y:S02]  /*1730*/  FSEL R49, R49, -INF , P4 ;  /* 0xff80000031317808 */ /* 0x000fe40002000000 */
[----:B------:R-:W-:Y:S02]  /*1740*/  FMNMX R4, R48, R7, !PT ;  /* 0x0000000730047209 */ /* 0x000fe40007800000 */
[----:B------:R-:W-:Y:S02]  /*1750*/  FSEL R46, R46, -INF , P6 ;  /* 0xff8000002e2e7808 */ /* 0x000fe40003000000 */
[----:B------:R-:W-:Y:S02]  /*1760*/  FMNMX R7, R49, R4, !PT ;  /* 0x0000000431077209 */ /* 0x000fe40007800000 */
[----:B------:R-:W-:Y:S02]  /*1770*/  FSEL R50, R50, -INF , P1 ;  /* 0xff80000032327808 */ /* 0x000fe40000800000 */
[----:B------:R-:W-:-:S02]  /*1780*/  FMNMX R4, R52, R7, !PT ;  /* 0x0000000734047209 */ /* 0x000fc40007800000 */
[----:B------:R-:W-:Y:S02]  /*1790*/  FSEL R47, R47, -INF , P3 ;  /* 0xff8000002f2f7808 */ /* 0x000fe40001800000 */
[----:B------:R-:W-:Y:S02]  /*17a0*/  FMNMX R8, R53, R4, !PT ;  /* 0x0000000435087209 */ /* 0x000fe40007800000 */
[----:B------:R-:W-:Y:S02]  /*17b0*/  FSEL R51, R51, -INF , P5 ;  /* 0xff80000033337808 */ /* 0x000fe40002800000 */
[----:B------:R-:W-:Y:S01]  /*17c0*/  FSEL R54, R54, -INF , P2 ;  /* 0xff80000036367808 */ /* 0x000fe20001000000 */
[----:B------:R-:W1:Y:S01]  /*17d0*/  SHFL.BFLY PT, R7, R8, 0x1, 0x1f ;  /* 0x0c201f0008077f89 */ /* 0x000e6200000e0000 */
[----:B------:R-:W-:Y:S02]  /*17e0*/  FSEL R55, R55, -INF , P4 ;  /* 0xff80000037377808 */ /* 0x000fe40002000000 */
[----:B-1----:R-:W-:-:S05]  /*17f0*/  FMNMX R10, R8, R7, !PT ;  /* 0x00000007080a7209 */ /* 0x002fca0007800000 */
[----:B------:R-:W1:Y:S02]  /*1800*/  SHFL.BFLY PT, R7, R10, 0x2, 0x1f ;  /* 0x0c401f000a077f89 */ /* 0x000e6400000e0000 */
[----:B-1----:R-:W-:Y:S02]  /*1810*/  FMNMX R4, R10, R7, !PT ;  /* 0x000000070a047209 */ /* 0x002fe40007800000 */
[----:B------:R-:W-:Y:S02]  /*1820*/  FMNMX R7, R26, R27, !PT ;  /* 0x0000001b1a077209 */ /* 0x000fe40007800000 */
[----:B------:R-:W-:-:S04]  /*1830*/  FSETP.NEU.AND P0, PT, R4, -INF , PT ;  /* 0xff8000000400780b */ /* 0x000fc80003f0d000 */
[----:B------:R-:W-:Y:S02]  /*1840*/  FSEL R11, R4, RZ, P0 ;  /* 0x000000ff040b7208 */ /* 0x000fe40000000000 */
[----:B------:R-:W-:Y:S02]  /*1850*/  ISETP.NE.AND P0, PT, R6, RZ, PT ;  /* 0x000000ff0600720c */ /* 0x000fe40003f05270 */
[----:B------:R-:W-:Y:S01]  /*1860*/  FMNMX R6, R30, R7, !PT ;  /* 0x000000071e067209 */ /* 0x000fe20007800000 */
[----:B------:R-:W-:-:S03]  /*1870*/  FMUL R11, R11, UR10 ;  /* 0x0000000a0b0b7c20 */ /* 0x000fc60008400000 */
[----:B------:R-:W-:Y:S01]  /*1880*/  FMNMX R7, R31, R6, !PT ;  /* 0x000000061f077209 */ /* 0x000fe20007800000 */
[--C-:B------:R-:W-:Y:S01]  /*1890*/  FFMA R24, R24, UR10, -R11.reuse ;  /* 0x0000000a18187c23 */ /* 0x100fe2000800080b */
[--C-:B------:R-:W-:Y:S01]  /*18a0*/  FFMA R28, R28, UR10, -R11.reuse ;  /* 0x0000000a1c1c7c23 */ /* 0x100fe2000800080b */
[--C-:B------:R-:W-:Y:S01]  /*18b0*/  FFMA R25, R25, UR10, -R11.reuse ;  /* 0x0000000a19197c23 */ /* 0x100fe2000800080b */
[----:B------:R-:W-:Y:S01]  /*18c0*/  FMNMX R6, R34, R7, !PT ;  /* 0x0000000722067209 */ /* 0x000fe20007800000 */
[--C-:B------:R-:W-:Y:S01]  /*18d0*/  FFMA R33, R33, UR10, -R11.reuse ;  /* 0x0000000a21217c23 */ /* 0x100fe2000800080b */
[----:B------:R-:W-:Y:S01]  /*18e0*/  FSETP.GEU.AND P6, PT, R24, -126, PT ;  /* 0xc2fc00001800780b */ /* 0x000fe20003fce000 */
        /* <DEDUP_REMOVED lines=12> */
[----:B------:R-:W-:Y:S01]  /*19b0*/  @!P6 FMUL R24, R24, 0.5 ;  /* 0x3f0000001818e820 */ /* 0x000fe20000400000 */
[----:B------:R-:W-:Y:S01]  /*19c0*/  FMNMX R6, R42, R7, !PT ;  /* 0x000000072a067209 */ /* 0x000fe20007800000 */
[--C-:B------:R-:W-:Y:S01]  /*19d0*/  FFMA R41, R41, UR10, -R11.reuse ;  /* 0x0000000a29297c23 */ /* 0x100fe2000800080b */
[----:B------:R-:W-:Y:S01]  /*19e0*/  FSETP.GEU.AND P5, PT, R29, -126, PT ;  /* 0xc2fc00001d00780b */ /* 0x000fe20003fae000 */
[----:B------:R-:W-:Y:S01]  /*19f0*/  @!P1 FMUL R28, R28, 0.5 ;  /* 0x3f0000001c1c9820 */ /* 0x000fe20000400000 */
[----:B------:R-:W-:Y:S01]  /*1a00*/  FMNMX R7, R43, R6, !PT ;  /* 0x000000062b077209 */ /* 0x000fe20007800000 */
[----:B------:R-:W1:Y:S01]  /*1a10*/  MUFU.EX2 R24, R24 ;  /* 0x0000001800187308 */ /* 0x000e620000000800 */
[----:B------:R-:W-:Y:S01]  /*1a20*/  FSETP.GEU.AND P2, PT, R32, -126, PT ;  /* 0xc2fc00002000780b */ /* 0x000fe20003f4e000 */
[----:B------:R-:W-:Y:S01]  /*1a30*/  @!P3 FMUL R25, R25, 0.5 ;  /* 0x3f0000001919b820 */ /* 0x000fe20000400000 */
[----:B------:R-:W-:Y:S01]  /*1a40*/  FMNMX R6, R46, R7, !PT ;  /* 0x000000072e067209 */ /* 0x000fe20007800000 */
[--C-:B------:R-:W-:Y:S01]  /*1a50*/  FFMA R44, R44, UR10, -R11.reuse ;  /* 0x0000000a2c2c7c23 */ /* 0x100fe2000800080b */
[--C-:B------:R-:W-:Y:S01]  /*1a60*/  FFMA R48, R48, UR10, -R11.reuse ;  /* 0x0000000a30307c23 */ /* 0x100fe2000800080b */
[----:B------:R-:W-:Y:S01]  /*1a70*/  @!P4 FMUL R33, R33, 0.5 ;  /* 0x3f0000002121c820 */ /* 0x000fe20000400000 */
[----:B------:R-:W-:Y:S01]  /*1a80*/  FMNMX R7, R47, R6, !PT ;  /* 0x000000062f077209 */ /* 0x000fe20007800000 */
[----:B------:R-:W2:Y:S01]  /*1a90*/  MUFU.EX2 R28, R28 ;  /* 0x0000001c001c7308 */ /* 0x000ea20000000800 */
[--C-:B------:R-:W-:Y:S01]  /*1aa0*/  FFMA R49, R49, UR10, -R11.reuse ;  /* 0x0000000a31317c23 */ /* 0x100fe2000800080b */
[----:B------:R-:W-:Y:S01]  /*1ab0*/  @!P5 FMUL R29, R29, 0.5 ;  /* 0x3f0000001d1dd820 */ /* 0x000fe20000400000 */
[----:B------:R-:W-:Y:S01]  /*1ac0*/  FMNMX R6, R50, R7, !PT ;  /* 0x0000000732067209 */ /* 0x000fe20007800000 */
[--C-:B------:R-:W-:Y:S01]  /*1ad0*/  FFMA R52, R52, UR10, -R11.reuse ;  /* 0x0000000a34347c23 */ /* 0x100fe2000800080b */
[----:B------:R-:W-:Y:S01]  /*1ae0*/  FFMA R53, R53, UR10, -R11 ;  /* 0x0000000a35357c23 */ /* 0x000fe2000800080b */
[----:B------:R-:W-:Y:S01]  /*1af0*/  @!P2 FMUL R32, R32, 0.5 ;  /* 0x3f0000002020a820 */ /* 0x000fe20000400000 */
[----:B------:R-:W-:Y:S01]  /*1b00*/  FMNMX R7, R51, R6, !PT ;  /* 0x0000000633077209 */ /* 0x000fe20007800000 */
[----:B------:R-:W3:Y:S01]  /*1b10*/  MUFU.EX2 R25, R25 ;  /* 0x0000001900197308 */ /* 0x000ee20000000800 */
[----:B-1----:R-:W-:Y:S01]  /*1b20*/  @!P6 FMUL R24, R24, R24 ;  /* 0x000000181818e220 */ /* 0x002fe20000400000 */
[----:B------:R-:W-:-:S02]  /*1b30*/  FSETP.GEU.AND P6, PT, R36, -126, PT ;  /* 0xc2fc00002400780b */ /* 0x000fc40003fce000 */
[----:B------:R-:W-:-:S04]  /*1b40*/  FMNMX R6, R54, R7, !PT ;  /* 0x0000000736067209 */ /* 0x000fc80007800000 */
[----:B------:R-:W-:Y:S01]  /*1b50*/  FMNMX R6, R55, R6, !PT ;  /* 0x0000000637067209 */ /* 0x000fe20007800000 */
[----:B--2---:R-:W-:Y:S01]  /*1b60*/  @!P1 FMUL R28, R28, R28 ;  /* 0x0000001c1c1c9220 */ /* 0x004fe20000400000 */
[----:B------:R-:W-:Y:S01]  /*1b70*/  FSETP.GEU.AND P1, PT, R40, -126, PT ;  /* 0xc2fc00002800780b */ /* 0x000fe20003f2e000 */
[----:B------:R-:W1:Y:S02]  /*1b80*/  MUFU.EX2 R33, R33 ;  /* 0x0000002100217308 */ /* 0x000e640000000800 */
[----:B------:R-:W2:Y:S02]  /*1b90*/  SHFL.BFLY PT, R7, R6, 0x1, 0x1f ;  /* 0x0c201f0006077f89 */ /* 0x000ea400000e0000 */
[----:B------:R-:W-:Y:S01]  /*1ba0*/  @!P6 FMUL R36, R36, 0.5 ;  /* 0x3f0000002424e820 */ /* 0x000fe20000400000 */
[----:B---3--:R-:W-:Y:S01]  /*1bb0*/  @!P3 FMUL R25, R25, R25 ;  /* 0x000000191919b220 */ /* 0x008fe20000400000 */
[----:B------:R-:W-:Y:S02]  /*1bc0*/  FSETP.GEU.AND P3, PT, R37, -126, PT ;  /* 0xc2fc00002500780b */ /* 0x000fe40003f6e000 */
[----:B------:R-:W3:Y:S04]  /*1bd0*/  MUFU.EX2 R29, R29 ;  /* 0x0000001d001d7308 */ /* 0x000ee80000000800 */
[----:B------:R-:W-:-:S04]  /*1be0*/  @!P1 FMUL R40, R40, 0.5 ;  /* 0x3f00000028289820 */ /* 0x000fc80000400000 */
[----:B------:R-:W4:Y:S01]  /*1bf0*/  MUFU.EX2 R32, R32 ;  /* 0x0000002000207308 */ /* 0x000f220000000800 */
[----:B-1----:R-:W-:Y:S01]  /*1c00*/  @!P4 FMUL R33, R33, R33 ;  /* 0x000000212121c220 */ /* 0x002fe20000400000 */
[----:B------:R-:W-:Y:S01]  /*1c10*/  FSETP.GEU.AND P4, PT, R45, -126, PT ;  /* 0xc2fc00002d00780b */ /* 0x000fe20003f8e000 */
[----:B------:R-:W-:-:S05]  /*1c20*/  @!P3 FMUL R37, R37, 0.5 ;  /* 0x3f0000002525b820 */ /* 0x000fca0000400000 */
[----:B------:R-:W1:Y:S01]  /*1c30*/  MUFU.EX2 R36, R36 ;  /* 0x0000002400247308 */ /* 0x000e620000000800 */
[----:B---3--:R-:W-:Y:S01]  /*1c40*/  @!P5 FMUL R29, R29, R29 ;  /* 0x0000001d1d1dd220 */ /* 0x008fe20000400000 */
[----:B--2---:R-:W-:Y:S02]  /*1c50*/  FMNMX R7, R6, R7, !PT ;  /* 0x0000000706077209 */ /* 0x004fe40007800000 */
[----:B------:R-:W-:-:S03]  /*1c60*/  FSETP.GEU.AND P5, PT, R41, -126, PT ;  /* 0xc2fc00002900780b */ /* 0x000fc60003fae000 */
[----:B------:R-:W2:Y:S01]  /*1c70*/  SHFL.BFLY PT, R6, R7, 0x2, 0x1f ;  /* 0x0c401f0007067f89 */ /* 0x000ea200000e0000 */
[----:B------:R-:W3:Y:S01]  /*1c80*/  MUFU.EX2 R13, R40 ;  /* 0x00000028000d7308 */ /* 0x000ee20000000800 */
[----:B----4-:R-:W-:Y:S01]  /*1c90*/  @!P2 FMUL R32, R32, R32 ;  /* 0x000000202020a220 */ /* 0x010fe20000400000 */
[----:B------:R-:W-:Y:S01]  /*1ca0*/  FSETP.GEU.AND P2, PT, R44, -126, PT ;  /* 0xc2fc00002c00780b */ /* 0x000fe20003f4e000 */
[----:B------:R-:W-:-:S05]  /*1cb0*/  @!P4 FMUL R45, R45, 0.5 ;  /* 0x3f0000002d2dc820 */ /* 0x000fca0000400000 */
[----:B------:R-:W4:Y:S01]  /*1cc0*/  MUFU.EX2 R37, R37 ;  /* 0x0000002500257308 */ /* 0x000f220000000800 */
[----:B-1----:R-:W-:Y:S01]  /*1cd0*/  @!P6 FMUL R36, R36, R36 ;  /* 0x000000242424e220 */ /* 0x002fe20000400000 */
[----:B------:R-:W-:Y:S01]  /*1ce0*/  FSETP.GEU.AND P6, PT, R48, -126, PT ;  /* 0xc2fc00003000780b */ /* 0x000fe20003fce000 */
[----:B------:R-:W-:-:S04]  /*1cf0*/  @!P5 FMUL R41, R41, 0.5 ;  /* 0x3f0000002929d820 */ /* 0x000fc80000400000 */
[----:B------:R-:W-:Y:S01]  /*1d00*/  @!P2 FMUL R44, R44, 0.5 ;  /* 0x3f0000002c2ca820 */ /* 0x000fe20000400000 */
[----:B------:R-:W1:Y:S01]  /*1d10*/  MUFU.EX2 R12, R45 ;  /* 0x0000002d000c7308 */ /* 0x000e620000000800 */
[----:B---3--:R-:W-:Y:S01]  /*1d20*/  @!P1 FMUL R13, R13, R13 ;  /* 0x0000000d0d0d9220 */ /* 0x008fe20000400000 */
[----:B------:R-:W-:-:S03]  /*1d30*/  FSETP.GEU.AND P1, PT, R49, -126, PT ;  /* 0xc2fc00003100780b */ /* 0x000fc60003f2e000 */
[----:B------:R-:W-:Y:S01]  /*1d40*/  FADD R8, R24, R13 ;  /* 0x0000000d18087221 */ /* 0x000fe20000000000 */
[----:B------:R-:W-:Y:S01]  /*1d50*/  F2FP.F16.F32.PACK_AB R24, R25, R24 ;  /* 0x000000181918723e */ /* 0x000fe200000000ff */
[----:B------:R-:W-:Y:S01]  /*1d60*/  @!P6 FMUL R48, R48, 0.5 ;  /* 0x3f0000003030e820 */ /* 0x000fe20000400000 */
[----:B--2---:R-:W-:Y:S01]  /*1d70*/  FMNMX R7, R7, R6, !PT ;  /* 0x0000000607077209 */ /* 0x004fe20007800000 */
[----:B----4-:R-:W-:Y:S01]  /*1d80*/  @!P3 FMUL R37, R37, R37 ;  /* 0x000000252525b220 */ /* 0x010fe20000400000 */
[----:B------:R-:W2:Y:S02]  /*1d90*/  MUFU.EX2 R10, R41 ;  /* 0x00000029000a7308 */ /* 0x000ea40000000800 */
[----:B------:R-:W-:-:S03]  /*1da0*/  FSETP.NEU.AND P3, PT, R7, -INF , PT ;  /* 0xff8000000700780b */ /* 0x000fc60003f6d000 */
[----:B------:R-:W-:Y:S01]  /*1db0*/  @!P1 FMUL R49, R49, 0.5 ;  /* 0x3f00000031319820 */ /* 0x000fe20000400000 */
[----:B------:R-:W-:Y:S01]  /*1dc0*/  FSEL R6, R7, RZ, P3 ;  /* 0x000000ff07067208 */ /* 0x000fe20001800000 */
[----:B-1----:R-:W-:Y:S01]  /*1dd0*/  @!P4 FMUL R12, R12, R12 ;  /* 0x0000000c0c0cc220 */ /* 0x002fe20000400000 */
[----:B------:R-:W1:Y:S01]  /*1de0*/  MUFU.EX2 R15, R44 ;  /* 0x0000002c000f7308 */ /* 0x000e620000000800 */
[----:B------:R-:W-:Y:S02]  /*1df0*/  FSETP.GEU.AND P3, PT, R52, -126, PT ;  /* 0xc2fc00003400780b */ /* 0x000fe40003f6e000 */
[----:B------:R-:W-:-:S04]  /*1e00*/  FMUL R6, R6, UR10 ;  /* 0x0000000a06067c20 */ /* 0x000fc80008400000 */
[--C-:B------:R-:W-:Y:S01]  /*1e10*/  FFMA R27, R27, UR10, -R6.reuse ;  /* 0x0000000a1b1b7c23 */ /* 0x100fe20008000806 */
[----:B------:R-:W3:Y:S01]  /*1e20*/  MUFU.EX2 R11, R48 ;  /* 0x00000030000b7308 */ /* 0x000ee20000000800 */
[--C-:B------:R-:W-:Y:S01]  /*1e30*/  FFMA R26, R26, UR10, -R6.reuse ;  /* 0x0000000a1a1a7c23 */ /* 0x100fe20008000806 */
[--C-:B------:R-:W-:Y:S01]  /*1e40*/  FFMA R30, R30, UR10, -R6.reuse ;  /* 0x0000000a1e1e7c23 */ /* 0x100fe20008000806 */
[--C-:B------:R-:W-:Y:S01]  /*1e50*/  FFMA R31, R31, UR10, -R6.reuse ;  /* 0x0000000a1f1f7c23 */ /* 0x100fe20008000806 */
[----:B------:R-:W-:Y:S01]  /*1e60*/  FSETP.GEU.AND P4, PT, R27, -126, PT ;  /* 0xc2fc00001b00780b */ /* 0x000fe20003f8e000 */
[----:B--2---:R-:W-:Y:S01]  /*1e70*/  @!P5 FMUL R10, R10, R10 ;  /* 0x0000000a0a0ad220 */ /* 0x004fe20000400000 */
[----:B------:R-:W-:Y:S01]  /*1e80*/  FSETP.GEU.AND P5, PT, R53, -126, PT ;  /* 0xc2fc00003500780b */ /* 0x000fe20003fae000 */
[----:B------:R-:W-:Y:S01]  /*1e90*/  @!P3 FMUL R52, R52, 0.5 ;  /* 0x3f0000003434b820 */ /* 0x000fe20000400000 */
[----:B------:R-:W2:Y:S01]  /*1ea0*/  MUFU.EX2 R14, R49 ;  /* 0x00000031000e7308 */ /* 0x000ea20000000800 */
[----:B-1----:R-:W-:Y:S01]  /*1eb0*/  @!P2 FMUL R15, R15, R15 ;  /* 0x0000000f0f0fa220 */ /* 0x002fe20000400000 */
[----:B------:R-:W-:Y:S01]  /*1ec0*/  FSETP.GEU.AND P2, PT, R26, -126, PT ;  /* 0xc2fc00001a00780b */ /* 0x000fe20003f4e000 */
[--C-:B------:R-:W-:Y:S01]  /*1ed0*/  FFMA R34, R34, UR10, -R6.reuse ;  /* 0x0000000a22227c23 */ /* 0x100fe20008000806 */
[--C-:B------:R-:W-:Y:S01]  /*1ee0*/  FFMA R35, R35, UR10, -R6.reuse ;  /* 0x0000000a23237c23 */ /* 0x100fe20008000806 */
[--C-:B------:R-:W-:Y:S01]  /*1ef0*/  FFMA R38, R38, UR10, -R6.reuse ;  /* 0x0000000a26267c23 */ /* 0x100fe20008000806 */
[--C-:B------:R-:W-:Y:S01]  /*1f00*/  FFMA R39, R39, UR10, -R6.reuse ;  /* 0x0000000a27277c23 */ /* 0x100fe20008000806 */
[--C-:B------:R-:W-:Y:S01]  /*1f10*/  FFMA R42, R42, UR10, -R6.reuse ;  /* 0x0000000a2a2a7c23 */ /* 0x100fe20008000806 */
[----:B------:R-:W1:Y:S01]  /*1f20*/  MUFU.EX2 R17, R52 ;  /* 0x0000003400117308 */ /* 0x000e620000000800 */
[----:B---3--:R-:W-:Y:S01]  /*1f30*/  @!P6 FMUL R11, R11, R11 ;  /* 0x0000000b0b0be220 */ /* 0x008fe20000400000 */
[----:B------:R-:W-:Y:S01]  /*1f40*/  FSETP.GEU.AND P6, PT, R30, -126, PT ;  /* 0xc2fc00001e00780b */ /* 0x000fe20003fce000 */
[----:B------:R-:W-:Y:S01]  /*1f50*/  @!P4 FMUL R27, R27, 0.5 ;  /* 0x3f0000001b1bc820 */ /* 0x000fe20000400000 */
[----:B------:R-:W-:Y:S01]  /*1f60*/  @!P5 FMUL R53, R53, 0.5 ;  /* 0x3f0000003535d820 */ /* 0x000fe20000400000 */
[--C-:B------:R-:W-:Y:S01]  /*1f70*/  FFMA R50, R50, UR10, -R6.reuse ;  /* 0x0000000a32327c23 */ /* 0x100fe20008000806 */
[--C-:B------:R-:W-:Y:S01]  /*1f80*/  FFMA R43, R43, UR10, -R6.reuse ;  /* 0x0000000a2b2b7c23 */ /* 0x100fe20008000806 */
[----:B------:R-:W-:Y:S01]  /*1f90*/  @!P2 FMUL R26, R26, 0.5 ;  /* 0x3f0000001a1aa820 */ /* 0x000fe20000400000 */
[----:B------:R-:W3:Y:S01]  /*1fa0*/  MUFU.EX2 R16, R53 ;  /* 0x0000003500107308 */ /* 0x000ee20000000800 */
[----:B--2---:R-:W-:Y:S01]  /*1fb0*/  @!P1 FMUL R14, R14, R14 ;  /* 0x0000000e0e0e9220 */ /* 0x004fe20000400000 */
[----:B------:R-:W-:Y:S01]  /*1fc0*/  FSETP.GEU.AND P1, PT, R31, -126, PT ;  /* 0xc2fc00001f00780b */ /* 0x000fe20003f2e000 */
[--C-:B------:R-:W-:Y:S01]  /*1fd0*/  FFMA R46, R46, UR10, -R6.reuse ;  /* 0x0000000a2e2e7c23 */ /* 0x100fe20008000806 */
[--C-:B------:R-:W-:Y:S01]  /*1fe0*/  FFMA R47, R47, UR10, -R6.reuse ;  /* 0x0000000a2f2f7c23 */ /* 0x100fe20008000806 */
[--C-:B------:R-:W-:Y:S01]  /*1ff0*/  FFMA R51, R51, UR10, -R6.reuse ;  /* 0x0000000a33337c23 */ /* 0x100fe20008000806 */
[--C-:B------:R-:W-:Y:S01]  /*2000*/  FFMA R54, R54, UR10, -R6.reuse ;  /* 0x0000000a36367c23 */ /* 0x100fe20008000806 */
[----:B------:R-:W-:Y:S01]  /*2010*/  @!P6 FMUL R30, R30, 0.5 ;  /* 0x3f0000001e1ee820 */ /* 0x000fe20000400000 */
[----:B------:R2:W4:Y:S01]  /*2020*/  MUFU.EX2 R18, R26 ;  /* 0x0000001a00127308 */ /* 0x0005220000000800 */
[----:B-1----:R-:W-:Y:S01]  /*2030*/  @!P3 FMUL R17, R17, R17 ;  /* 0x000000111111b220 */ /* 0x002fe20000400000 */
[----:B------:R-:W-:Y:S01]  /*2040*/  FSETP.GEU.AND P3, PT, R34, -126, PT ;  /* 0xc2fc00002200780b */ /* 0x000fe20003f6e000 */
[----:B------:R-:W-:Y:S01]  /*2050*/  FFMA R6, R55, UR10, -R6 ;  /* 0x0000000a37067c23 */ /* 0x000fe20008000806 */
[----:B------:R-:W-:Y:S01]  /*2060*/  FADD R45, R33, R14 ;  /* 0x0000000e212d7221 */ /* 0x000fe20000000000 */
[----:B------:R-:W-:-:S02]  /*2070*/  F2FP.F16.F32.PACK_AB R52, R14, R11 ;  /* 0x0000000b0e34723e */ /* 0x000fc400000000ff */
[----:B------:R-:W-:Y:S01]  /*2080*/  @!P1 FMUL R31, R31, 0.5 ;  /* 0x3f0000001f1f9820 */ /* 0x000fe20000400000 */
[----:B------:R-:W1:Y:S01]  /*2090*/  MUFU.EX2 R27, R27 ;  /* 0x0000001b001b7308 */ /* 0x000e620000000800 */
[----:B---3--:R-:W-:Y:S01]  /*20a0*/  @!P5 FMUL R16, R16, R16 ;  /* 0x000000101010d220 */ /* 0x008fe20000400000 */
[----:B------:R-:W-:Y:S01]  /*20b0*/  FSETP.GEU.AND P5, PT, R35, -126, PT ;  /* 0xc2fc00002300780b */ /* 0x000fe20003fae000 */
[----:B--2---:R-:W-:Y:S02]  /*20c0*/  FADD R26, R28, R15 ;  /* 0x0000000f1c1a7221 */ /* 0x004fe40000000000 */
[----:B------:R-:W-:Y:S02]  /*20d0*/  FADD R44, R37, R16 ;  /* 0x00000010252c7221 */ /* 0x000fe40000000000 */
[----:B------:R-:W-:Y:S01]  /*20e0*/  @!P3 FMUL R34, R34, 0.5 ;  /* 0x3f0000002222b820 */ /* 0x000fe20000400000 */
[----:B------:R-:W2:Y:S01]  /*20f0*/  MUFU.EX2 R30, R30 ;  /* 0x0000001e001e7308 */ /* 0x000ea20000000800 */
[----:B----4-:R-:W-:Y:S01]  /*2100*/  @!P2 FMUL R18, R18, R18 ;  /* 0x000000121212a220 */ /* 0x010fe20000400000 */
[----:B------:R-:W-:-:S05]  /*2110*/  FSETP.GEU.AND P2, PT, R38, -126, PT ;  /* 0xc2fc00002600780b */ /* 0x000fca0003f4e000 */
[----:B------:R-:W-:Y:S01]  /*2120*/  @!P5 FMUL R35, R35, 0.5 ;  /* 0x3f0000002323d820 */ /* 0x000fe20000400000 */
[----:B------:R-:W3:Y:S01]  /*2130*/  MUFU.EX2 R31, R31 ;  /* 0x0000001f001f7308 */ /* 0x000ee20000000800 */
[----:B-1----:R-:W-:Y:S01]  /*2140*/  @!P4 FMUL R27, R27, R27 ;  /* 0x0000001b1b1bc220 */ /* 0x002fe20000400000 */
[----:B------:R-:W-:-:S05]  /*2150*/  FSETP.GEU.AND P4, PT, R39, -126, PT ;  /* 0xc2fc00002700780b */ /* 0x000fca0003f8e000 */
[----:B------:R-:W-:Y:S01]  /*2160*/  @!P2 FMUL R38, R38, 0.5 ;  /* 0x3f0000002626a820 */ /* 0x000fe20000400000 */
[----:B------:R-:W1:Y:S01]  /*2170*/  MUFU.EX2 R34, R34 ;  /* 0x0000002200227308 */ /* 0x000e620000000800 */
[----:B--2---:R-:W-:Y:S01]  /*2180*/  @!P6 FMUL R30, R30, R30 ;  /* 0x0000001e1e1ee220 */ /* 0x004fe20000400000 */
[----:B------:R-:W-:-:S05]  /*2190*/  FSETP.GEU.AND P6, PT, R42, -126, PT ;  /* 0xc2fc00002a00780b */ /* 0x000fca0003fce000 */
[----:B------:R-:W-:Y:S01]  /*21a0*/  @!P4 FMUL R39, R39, 0.5 ;  /* 0x3f0000002727c820 */ /* 0x000fe20000400000 */
[----:B------:R-:W2:Y:S01]  /*21b0*/  MUFU.EX2 R35, R35 ;  /* 0x0000002300237308 */ /* 0x000ea20000000800 */
[----:B---3--:R-:W-:Y:S01]  /*21c0*/  @!P1 FMUL R31, R31, R31 ;  /* 0x0000001f1f1f9220 */ /* 0x008fe20000400000 */
        /* <DEDUP_REMOVED lines=14> */
[----:B------:R3:W4:Y:S01]  /*22b0*/  MUFU.EX2 R23, R50 ;  /* 0x0000003200177308 */ /* 0x0007220000000800 */
[----:B-1----:R-:W-:Y:S01]  /*22c0*/  @!P4 FMUL R39, R39, R39 ;  /* 0x000000272727c220 */ /* 0x002fe20000400000 */
[----:B------:R-:W-:-:S05]  /*22d0*/  FSETP.GEU.AND P4, PT, R51, -126, PT ;  /* 0xc2fc00003300780b */ /* 0x000fca0003f8e000 */
[----:B------:R-:W-:Y:S01]  /*22e0*/  @!P2 FMUL R47, R47, 0.5 ;  /* 0x3f0000002f2fa820 */ /* 0x000fe20000400000 */
[----:B------:R1:W5:Y:S01]  /*22f0*/  MUFU.EX2 R20, R43 ;  /* 0x0000002b00147308 */ /* 0x0003620000000800 */
[----:B--2---:R-:W-:Y:S01]  /*2300*/  @!P6 FMUL R19, R19, R19 ;  /* 0x000000131313e220 */ /* 0x004fe20000400000 */
[----:B------:R-:W-:Y:S02]  /*2310*/  FSETP.GEU.AND P6, PT, R54, -126, PT ;  /* 0xc2fc00003600780b */ /* 0x000fe40003fce000 */
[----:B---3--:R-:W-:Y:S01]  /*2320*/  F2FP.F16.F32.PACK_AB R50, R12, R15 ;  /* 0x0000000f0c32723e */ /* 0x008fe200000000ff */
[----:B------:R-:W-:Y:S02]  /*2330*/  FADD R48, R18, R19 ;  /* 0x0000001312307221 */ /* 0x000fe40000000000 */
[----:B------:R-:W-:Y:S01]  /*2340*/  @!P4 FMUL R51, R51, 0.5 ;  /* 0x3f0000003333c820 */ /* 0x000fe20000400000 */
[----:B------:R2:W3:Y:S01]  /*2350*/  MUFU.EX2 R21, R46 ;  /* 0x0000002e00157308 */ /* 0x0004e20000000800 */
[----:B----4-:R-:W-:Y:S01]  /*2360*/  @!P1 FMUL R23, R23, R23 ;  /* 0x0000001717179220 */ /* 0x010fe20000400000 */
[----:B------:R-:W-:Y:S01]  /*2370*/  FSETP.GEU.AND P1, PT, R6, -126, PT ;  /* 0xc2fc00000600780b */ /* 0x000fe20003f2e000 */
[----:B-1----:R-:W-:-:S02]  /*2380*/  FADD R43, R32, R11 ;  /* 0x0000000b202b7221 */ /* 0x002fc40000000000 */
[----:B------:R-:W-:Y:S02]  /*2390*/  FADD R49, R34, R23 ;  /* 0x0000001722317221 */ /* 0x000fe40000000000 */
[----:B------:R-:W-:Y:S01]  /*23a0*/  @!P6 FMUL R54, R54, 0.5 ;  /* 0x3f0000003636e820 */ /* 0x000fe20000400000 */
[----:B------:R1:W4:Y:S01]  /*23b0*/  MUFU.EX2 R22, R47 ;  /* 0x0000002f00167308 */ /* 0x0003220000000800 */
[----:B--2---:R-:W-:Y:S01]  /*23c0*/  FADD R46, R8, R43 ;  /* 0x0000002b082e7221 */ /* 0x004fe20000000000 */
[----:B------:R-:W-:Y:S01]  /*23d0*/  FADD R8, R25, R10 ;  /* 0x0000000a19087221 */ /* 0x000fe20000000000 */
[----:B------:R-:W-:Y:S01]  /*23e0*/  FADD R43, R29, R12 ;  /* 0x0000000c1d2b7221 */ /* 0x000fe20000000000 */
[----:B-----5:R-:W-:Y:S01]  /*23f0*/  @!P3 FMUL R20, R20, R20 ;  /* 0x000000141414b220 */ /* 0x020fe20000400000 */
[----:B------:R-:W-:Y:S01]  /*2400*/  FADD R48, R48, R49 ;  /* 0x0000003130307221 */ /* 0x000fe20000000000 */
[----:B------:R-:W-:Y:S01]  /*2410*/  FADD R8, R8, R45 ;  /* 0x0000002d08087221 */ /* 0x000fe20000000000 */
[----:B------:R-:W-:Y:S01]  /*2420*/  @!P1 FMUL R6, R6, 0.5 ;  /* 0x3f00000006069820 */ /* 0x000fe20000400000 */
[----:B------:R-:W2:Y:S01]  /*2430*/  MUFU.EX2 R40, R51 ;  /* 0x0000003300287308 */ /* 0x000ea20000000800 */
[----:B-1----:R-:W-:Y:S01]  /*2440*/  FADD R47, R36, R17 ;  /* 0x00000011242f7221 */ /* 0x002fe20000000000 */
[----:B---3--:R-:W-:Y:S01]  /*2450*/  @!P5 FMUL R21, R21, R21 ;  /* 0x000000151515d220 */ /* 0x008fe20000400000 */
[----:B------:R-:W-:Y:S01]  /*2460*/  FADD R43, R43, R44 ;  /* 0x0000002c2b2b7221 */ /* 0x000fe20000000000 */
[----:B------:R-:W-:Y:S01]  /*2470*/  F2FP.F16.F32.PACK_AB R25, R27, R18 ;  /* 0x000000121b19723e */ /* 0x000fe200000000ff */
[----:B------:R-:W-:Y:S01]  /*2480*/  FADD R47, R26, R47 ;  /* 0x0000002f1a2f7221 */ /* 0x000fe20000000000 */
[----:B------:R-:W-:Y:S01]  /*2490*/  FADD R26, R30, R21 ;  /* 0x000000151e1a7221 */ /* 0x000fe20000000000 */
[----:B------:R-:W-:Y:S01]  /*24a0*/  FADD R43, R8, R43 ;  /* 0x0000002b082b7221 */ /* 0x000fe20000000000 */
[----:B------:R1:W3:Y:S01]  /*24b0*/  MUFU.EX2 R41, R54 ;  /* 0x0000003600297308 */ /* 0x0002e20000000800 */
[----:B----4-:R-:W-:Y:S01]  /*24c0*/  @!P2 FMUL R22, R22, R22 ;  /* 0x000000161616a220 */ /* 0x010fe20000400000 */
[----:B------:R-:W-:Y:S01]  /*24d0*/  MOV R8, UR7 ;  /* 0x0000000700087c02 */ /* 0x000fe20008000f00 */
[----:B------:R-:W-:Y:S01]  /*24e0*/  FADD R46, R46, R47 ;  /* 0x0000002f2e2e7221 */ /* 0x000fe20000000000 */
[----:B------:R-:W-:Y:S01]  /*24f0*/  F2FP.F16.F32.PACK_AB R47, R39, R38 ;  /* 0x00000026272f723e */ /* 0x000fe200000000ff */
[----:B------:R-:W-:Y:S01]  /*2500*/  FADD R44, R31, R22 ;  /* 0x000000161f2c7221 */ /* 0x000fe20000000000 */
[----:B------:R4:W-:Y:S02]  /*2510*/  SYNCS.ARRIVE.TRANS64.A1T0 RZ, [R8+UR29], RZ ;  /* 0x000000ff08ff79a7 */ /* 0x0009e4000810001d */
[----:B------:R5:W4:Y:S01]  /*2520*/  MUFU.EX2 R42, R6 ;  /* 0x00000006002a7308 */ /* 0x000b220000000800 */
[----:B--2---:R-:W-:Y:S01]  /*2530*/  @!P4 FMUL R40, R40, R40 ;  /* 0x000000282828c220 */ /* 0x004fe20000400000 */
[----:B-1----:R-:W-:-:S03]  /*2540*/  F2FP.F16.F32.PACK_AB R54, R16, R17 ;  /* 0x000000111036723e */ /* 0x002fc600000000ff */
[----:B------:R-:W-:Y:S01]  /*2550*/  FADD R45, R35, R40 ;  /* 0x00000028232d7221 */ /* 0x000fe20000000000 */
[----:B------:R-:W-:Y:S01]  /*2560*/  F2FP.F16.F32.PACK_AB R53, R40, R23 ;  /* 0x000000172835723e */ /* 0x000fe200000000ff */
[----:B---3--:R-:W-:Y:S01]  /*2570*/  @!P6 FMUL R41, R41, R41 ;  /* 0x000000292929e220 */ /* 0x008fe20000400000 */
[----:B-----5:R-:W-:Y:S01]  /*2580*/  FADD R6, R27, R20 ;  /* 0x000000141b067221 */ /* 0x020fe20000000000 */
[----:B------:R-:W-:Y:S02]  /*2590*/  F2FP.F16.F32.PACK_AB R27, R31, R30 ;  /* 0x0000001e1f1b723e */ /* 0x000fe400000000ff */
[----:B------:R-:W-:Y:S01]  /*25a0*/  FADD R49, R38, R41 ;  /* 0x0000002926317221 */ /* 0x000fe20000000000 */
[----:B------:R-:W-:Y:S01]  /*25b0*/  FADD R6, R6, R45 ;  /* 0x0000002d06067221 */ /* 0x000fe20000000000 */
[----:B------:R-:W-:Y:S01]  /*25c0*/  F2FP.F16.F32.PACK_AB R45, R35, R34 ;  /* 0x00000022232d723e */ /* 0x000fe200000000ff */
[----:B----4-:R-:W-:Y:S01]  /*25d0*/  @!P1 FMUL R42, R42, R42 ;  /* 0x0000002a2a2a9220 */ /* 0x010fe20000400000 */
[----:B------:R-:W-:Y:S01]  /*25e0*/  FADD R49, R26, R49 ;  /* 0x000000311a317221 */ /* 0x000fe20000000000 */
[----:B------:R-:W-:-:S02]  /*25f0*/  F2FP.F16.F32.PACK_AB R26, R29, R28 ;  /* 0x0000001c1d1a723e */ /* 0x000fc400000000ff */
[----:B------:R-:W-:Y:S01]  /*2600*/  FADD R51, R39, R42 ;  /* 0x0000002a27337221 */ /* 0x000fe20000000000 */
[----:B------:R-:W-:Y:S01]  /*2610*/  FADD R48, R48, R49 ;  /* 0x0000003130307221 */ /* 0x000fe20000000000 */
[----:B------:R-:W-:Y:S02]  /*2620*/  F2FP.F16.F32.PACK_AB R49, R20, R19 ;  /* 0x000000131431723e */ /* 0x000fe400000000ff */
[----:B------:R-:W-:Y:S01]  /*2630*/  FADD R51, R44, R51 ;  /* 0x000000332c337221 */ /* 0x000fe20000000000 */
[----:B------:R-:W-:-:S03]  /*2640*/  F2FP.F16.F32.PACK_AB R44, R33, R32 ;  /* 0x00000020212c723e */ /* 0x000fc600000000ff */
[----:B------:R-:W-:Y:S01]  /*2650*/  FADD R51, R6, R51 ;  /* 0x0000003306337221 */ /* 0x000fe20000000000 */
[----:B------:R-:W-:Y:S01]  /*2660*/  FADD R6, R46, R43 ;  /* 0x0000002b2e067221 */ /* 0x000fe20000000000 */
[----:B------:R-:W-:Y:S02]  /*2670*/  F2FP.F16.F32.PACK_AB R46, R37, R36 ;  /* 0x00000024252e723e */ /* 0x000fe400000000ff */
[----:B------:R-:W-:Y:S01]  /*2680*/  FADD R8, R48, R51 ;  /* 0x0000003330087221 */ /* 0x000fe20000000000 */
[----:B------:R-:W-:Y:S02]  /*2690*/  F2FP.F16.F32.PACK_AB R48, R10, R13 ;  /* 0x0000000d0a30723e */ /* 0x000fe400000000ff */
[----:B------:R-:W-:Y:S01]  /*26a0*/  F2FP.F16.F32.PACK_AB R51, R22, R21 ;  /* 0x000000151633723e */ /* 0x000fe200000000ff */
[----:B------:R-:W-:Y:S06]  /*26b0*/  @!P0 BRA `(.L_x_19) ;  /* 0x0000000000048947 */ /* 0x000fec0003800000 */
[----:B------:R-:W-:Y:S01]  /*26c0*/  BPT.TRAP 0x1 ;  /* 0x000000040000795c */ /* 0x000fe20000300000 */
.L_x_19:
[----:B------:R-:W1:Y:S02]  /*26d0*/  SYNCS.PHASECHK.TRANS64.TRYWAIT P1, [UR36+0x11808], R9 ;  /* 0x01180809ff0075a7 */ /* 0x000e640008020164 */
[----:B-1----:R-:W-:Y:S05]  /*26e0*/  @!P1 BRA `(.L_x_20) ;  /* 0x0000007c00c89947 */ /* 0x002fea0003800000 */
.L_x_110:
[----:B------:R-:W-:Y:S01]  /*26f0*/  UIADD3 UR10, UR4, 0x280, URZ ;  /* 0x00000280040a7890 */ /* 0x000fe2000fffe03f */
[----:B------:R-:W-:Y:S01]  /*2700*/  WARPGROUP.ARRIVE ;  /* 0x00000000000079c5 */ /* 0x000fe20000000000 */
[----:B------:R-:W-:Y:S01]  /*2710*/  UMOV UR11, 0xc0000010 ;  /* 0xc0000010000b7882 */ /* 0x000fe20000000000 */
[----:B------:R-:W-:Y:S01]  /*2720*/  UIADD3 UR14, UR4, 0x300, URZ ;  /* 0x00000300040e7890 */ /* 0x000fe2000fffe03f */
[----:B------:R-:W-:Y:S01]  /*2730*/  F2FP.F16.F32.PACK_AB R55, R42, R41 ;  /* 0x000000292a37723e */ /* 0x000fe200000000ff */
[----:B------:R-:W-:Y:S01]  /*2740*/  UMOV UR15, 0xc0000010 ;  /* 0xc0000010000f7882 */ /* 0x000fe20000000000 */
[----:B------:R-:W-:Y:S01]  /*2750*/  UIADD3 UR18, UR4, 0x380, URZ ;  /* 0x0000038004127890 */ /* 0x000fe2000fffe03f */
[----:B------:R-:W-:Y:S02]  /*2760*/  UMOV UR19, 0xc0000010 ;  /* 0xc000001000137882 */ /* 0x000fe40000000000 */
[----:B------:R-:W-:Y:S01]  /*2770*/  HGMMA.64x16x16.F32 R88, R24, gdesc[UR8].tnspB, RZ, !UPT, gsb0 ;  /* 0x4020000818587df0 */ /* 0x000fe2000c0008ff */
[----:B------:R-:W-:Y:S01]  /*2780*/  UIADD3 UR22, UR4, 0x400, URZ ;  /* 0x0000040004167890 */ /* 0x000fe2000fffe03f */
[----:B------:R-:W-:Y:S01]  /*2790*/  UMOV UR23, 0xc0000010 ;  /* 0xc000001000177882 */ /* 0x000fe20000000000 */
[----:B------:R-:W-:Y:S01]  /*27a0*/  UIADD3 UR10, UR4, 0x480, URZ ;  /* 0x00000480040a7890 */ /* 0x000fe2000fffe03f */
[----:B------:R-:W-:Y:S01]  /*27b0*/  UMOV UR11, 0xc0000010 ;  /* 0xc0000010000b7882 */ /* 0x000fe20000000000 */
[----:B------:R-:W-:-:S02]  /*27c0*/  WARPGROUP.DEPBAR.LE gsb0, 0x0 ;  /* 0x00008000000079c5 */ /* 0x000fc40000010000 */
[----:B------:R-:W-:-:S06]  /*27d0*/  WARPGROUP.ARRIVE ;  /* 0x00000000000079c5 */ /* 0x000fcc0000000000 */
[----:B------:R-:W-:Y:S01]  /*27e0*/  HGMMA.64x16x16.F32 R80, R24, gdesc[UR12].tnspB, RZ, !UPT, gsb0 ;  /* 0x4020000c18507df0 */ /* 0x000fe2000c0008ff */
[----:B------:R-:W-:Y:S01]  /*27f0*/  UIADD3 UR14, UR4, 0x320, URZ ;  /* 0x00000320040e7890 */ /* 0x000fe2000fffe03f */
[----:B------:R-:W-:Y:S01]  /*2800*/  UMOV UR15, 0xc0000010 ;  /* 0xc0000010000f7882 */ /* 0x000fe20000000000 */
[----:B------:R-:W-:Y:S02]  /*2810*/  WARPGROUP.DEPBAR.LE gsb0, 0x0 ;  /* 0x00008000000079c5 */ /* 0x000fe40000010000 */
        /* <DEDUP_REMOVED lines=16> */
[----:B------:R-:W-:Y:S01]  /*2920*/  HGMMA.64x16x16.F32 R88, R44, gdesc[UR8].tnspB, R88, gsb0 ;  /* 0x402000082c587df0 */ /* 0x000fe20008000858 */
        /* <DEDUP_REMOVED lines=54> */
[----:B------:R-:W-:Y:S03]  /*2c90*/  HGMMA.64x16x16.F32 R80, R52, gdesc[UR12].tnspB, R80, gsb0 ;  /* 0x4020000c34507df0 */ /* 0x000fe60008000850 */
        /* <DEDUP_REMOVED lines=10> */
[----:B------:R-:W-:Y:S05]  /*2d40*/  @!P0 BRA `(.L_x_21) ;  /* 0x0000000000048947 */ /* 0x000fea0003800000 */
[----:B------:R-:W-:Y:S01]  /*2d50*/  BPT.TRAP 0x1 ;  /* 0x000000040000795c */ /* 0x000fe20000300000 */
.L_x_21:
[----:B------:R-:W-:Y:S01]  /*2d60*/  UISETP.GT.U32.AND UP0, UPT, UR5, 0x1, UPT ;  /* 0x000000010500788c */ /* 0x000fe2000bf04070 */
[----:B------:R-:W-:Y:S01]  /*2d70*/  IMAD.MOV.U32 R11, RZ, RZ, RZ ;  /* 0x000000ffff0b7224 */ /* 0x000fe200078e00ff */
[----:B------:R-:W-:-:S04]  /*2d80*/  UIADD3 UR7, UR36, 0x11828, URZ ;  /* 0x0001182824077890 */ /* 0x000fc8000fffe03f */
[----:B------:R-:W-:Y:S01]  /*2d90*/  PLOP3.LUT P1, PT, PT, PT, UP0, 0x80, 0x0 ;  /* 0x000000000000781c */ /* 0x000fe20003f2f008 */
[----:B------:R-:W-:-:S09]  /*2da0*/  UPRMT UR7, URZ, 0x654, UR7 ;  /* 0x000006543f077896 */ /* 0x000fd20008000007 */
[----:B------:R-:W-:Y:S03]  /*2db0*/  SYNCS.ARRIVE.TRANS64.RED.A1T0 RZ, [UR7], RZ ;  /* 0x000000ffffff79a7 */ /* 0x000fe60008100407 */
[----:B------:R-:W-:Y:S05]  /*2dc0*/  @P1 BRA `(.L_x_22) ;  /* 0x0000000000041947 */ /* 0x000fea0003800000 */
[----:B------:R-:W-:Y:S01]  /*2dd0*/  BPT.TRAP 0x1 ;  /* 0x000000040000795c */ /* 0x000fe20000300000 */
.L_x_22:
[----:B------:R-:W-:Y:S01]  /*2de0*/  ISETP.GE.AND P2, PT, R3, 0x4, PT ;  /* 0x000000040300780c */ /* 0x000fe20003f46270 */
[----:B------:R-:W-:Y:S01]  /*2df0*/  UMOV UR5, 0x1 ;  /* 0x0000000100057882 */ /* 0x000fe20000000000 */
[----:B------:R-:W-:Y:S01]  /*2e00*/  UMOV UR7, 0x2 ;  /* 0x0000000200077882 */ /* 0x000fe20000000000 */
[----:B------:R-:W-:Y:S01]  /*2e10*/  IADD3 R5, R5, 0x40, RZ ;  /* 0x0000004005057810 */ /* 0x000fe20007ffe0ff */
[----:B-1----:R-:W-:-:S09]  /*2e20*/  VIADD R9, R3, 0xfffffffe ;  /* 0xfffffffe03097836 */ /* 0x002fd20000000000 */
[----:B------:R-:W-:Y:S05]  /*2e30*/  @!P2 BRA `(.L_x_23) ;  /* 0x0000001c00b4a947 */ /* 0x000fea0003800000 */
[----:B------:R-:W-:Y:S01]  /*2e40*/  IADD3 R10, R3, -0x3, RZ ;  /* 0xfffffffd030a7810 */ /* 0x000fe20007ffe0ff */
[----:B------:R-:W-:Y:S01]  /*2e50*/  IMAD.MOV.U32 R13, RZ, RZ, R4 ;  /* 0x000000ffff0d7224 */ /* 0x000fe200078e0004 */
[----:B------:R-:W-:Y:S01]  /*2e60*/  MOV R15, R7 ;  /* 0x00000007000f7202 */ /* 0x000fe20000000f00 */
[----:B------:R-:W-:Y:S01]  /*2e70*/  IMAD.MOV.U32 R11, RZ, RZ, RZ ;  /* 0x000000ffff0b7224 */ /* 0x000fe200078e00ff */
[----:B------:R-:W-:Y:S01]  /*2e80*/  UMOV UR7, 0x2 ;  /* 0x0000000200077882 */ /* 0x000fe20000000000 */
[----:B------:R-:W-:Y:S01]  /*2e90*/  UMOV UR5, 0x1 ;  /* 0x0000000100057882 */ /* 0x000fe20000000000 */
[----:B------:R-:W-:-:S05]  /*2ea0*/  ULDC UR29, c[0x0][0x604] ;  /* 0x00018100001d7ab9 */ /* 0x000fca0000000800 */
.L_x_34:
[----:B------:R-:W-:Y:S01]  /*2eb0*/  MOV R9, R10 ;  /* 0x0000000a00097202 */ /* 0x000fe20000000f00 */
[----:B------:R-:W-:Y:S06]  /*2ec0*/  @!P0 BRA `(.L_x_24) ;  /* 0x0000000000048947 */ /* 0x000fec0003800000 */
[----:B------:R-:W-:Y:S01]  /*2ed0*/  BPT.TRAP 0x1 ;  /* 0x000000040000795c */ /* 0x000fe20000300000 */
.L_x_24:
[----:B------:R-:W-:Y:S01]  /*2ee0*/  ULEA UR10, UR7, UR36, 0x3 ;  /* 0x00000024070a7291 */ /* 0x000fe2000f8e183f */
[----:B------:R-:W-:-:S08]  /*2ef0*/  SHF.L.U32 R3, R11, 0x1f, RZ ;  /* 0x0000001f0b037819 */ /* 0x000fd000000006ff */
[----:B------:R-:W1:Y:S02]  /*2f00*/  SYNCS.PHASECHK.TRANS64.TRYWAIT P2, [UR10+0x11800], R3 ;  /* 0x01180003ff0075a7 */ /* 0x000e64000804014a */
[----:B-1----:R-:W-:Y:S05]  /*2f10*/  @!P2 BRA `(.L_x_25) ;  /* 0x0000007400d4a947 */ /* 0x002fea0003800000 */
.L_x_111:
[----:B------:R-:W-:Y:S01]  /*2f20*/  UIMAD UR10, UR7, 0x280, UR6 ;  /* 0x00000280070a78a4 */ /* 0x000fe2000f8e0206 */
[----:B------:R-:W-:Y:S01]  /*2f30*/  WARPGROUP.ARRIVE ;  /* 0x00000000000079c5 */ /* 0x000fe20000000000 */
[----:B------:R-:W-:Y:S01]  /*2f40*/  UMOV UR11, 0xc0000010 ;  /* 0xc0000010000b7882 */ /* 0x000fe20000000000 */
[----:B------:R-:W-:Y:S01]  /*2f50*/  UMOV UR23, 0xc0000010 ;  /* 0xc000001000177882 */ /* 0x000fe20000000000 */
[----:B------:R-:W-:Y:S02]  /*2f60*/  UIADD3 UR22, UR10, 0x80, URZ ;  /* 0x000000800a167890 */ /* 0x000fe4000fffe03f */
[----:B------:R-:W-:Y:S01]  /*2f70*/  UIADD3 UR26, UR10, 0x100, URZ ;  /* 0x000001000a1a7890 */ /* 0x000fe2000fffe03f */
[----:B------:R-:W-:Y:S02]  /*2f80*/  UMOV UR27, 0xc0000010 ;  /* 0xc0000010001b7882 */ /* 0x000fe40000000000 */
[----:B------:R-:W-:Y:S01]  /*2f90*/  HGMMA.64x64x16.F32 R24, gdesc[UR8], RZ, !UPT, gsb0 ;  /* 0x00e00000081879f0 */ /* 0x000fe2000c0008ff */
[----:B------:R-:W-:Y:S01]  /*2fa0*/  UIADD3 UR14, UR10, 0x180, URZ ;  /* 0x000001800a0e7890 */ /* 0x000fe2000fffe03f */
[----:B------:R-:W-:Y:S01]  /*2fb0*/  UMOV UR15, 0xc0000010 ;  /* 0xc0000010000f7882 */ /* 0x000fe20000000000 */
[----:B------:R-:W-:Y:S01]  /*2fc0*/  UIADD3 UR18, UR10, 0x200, URZ ;  /* 0x000002000a127890 */ /* 0x000fe2000fffe03f */
[----:B------:R-:W-:Y:S01]  /*2fd0*/  UMOV UR19, 0xc0000010 ;  /* 0xc000001000137882 */ /* 0x000fe20000000000 */
[----:B------:R-:W-:-:S04]  /*2fe0*/  UIADD3 UR7, UR7, 0x1, URZ ;  /* 0x0000000107077890 */ /* 0x000fc8000fffe03f */
[----:B------:R-:W-:-:S04]  /*2ff0*/  UISETP.NE.AND UP0, UPT, UR7, 0x5, UPT ;  /* 0x000000050700788c */ /* 0x000fc8000bf05270 */
[----:B------:R-:W-:Y:S02]  /*3000*/  USEL UR10, URZ, 0x1, UP0 ;  /* 0x000000013f0a7887 */ /* 0x000fe40008000000 */
[----:B------:R-:W-:-:S04]  /*3010*/  USEL UR7, UR7, URZ, UP0 ;  /* 0x0000003f07077287 */ /* 0x000fc80008000000 */
[----:B-1----:R-:W-:Y:S01]  /*3020*/  LOP3.LUT R3, R11, UR10, RZ, 0x3c, !PT ;  /* 0x0000000a0b037c12 */ /* 0x002fe2000f8e3cff */
        /* <DEDUP_REMOVED lines=13> */
[----:B------:R-:W-:Y:S05]  /*3100*/  @!P0 BRA `(.L_x_26) ;  /* 0x0000000000048947 */ /* 0x000fea0003800000 */
[----:B------:R-:W-:Y:S01]  /*3110*/  BPT.TRAP 0x1 ;  /* 0x000000040000795c */ /* 0x000fe20000300000 */
.L_x_26:
[----:B------:R-:W-:Y:S01]  /*3120*/  FMNMX R4, R24, R13, !PT ;  /* 0x0000000d18047209 */ /* 0x000fe20007800000 */
[----:B------:R-:W-:-:S03]  /*3130*/  ULEA UR10, UR7, UR36, 0x3 ;  /* 0x00000024070a7291 */ /* 0x000fc6000f8e183f */
[----:B------:R-:W-:-:S04]  /*3140*/  FMNMX R7, R25, R4, !PT ;  /* 0x0000000419077209 */ /* 0x000fc80007800000 */
        /* <DEDUP_REMOVED lines=13> */
[----:B------:R-:W-:-:S05]  /*3220*/  FMNMX R7, R53, R4, !PT ;  /* 0x0000000435077209 */ /* 0x000fca0007800000 */
[----:B------:R-:W1:Y:S02]  /*3230*/  SHFL.BFLY PT, R4, R7, 0x1, 0x1f ;  /* 0x0c201f0007047f89 */ /* 0x000e6400000e0000 */
[----:B-1----:R-:W-:Y:S02]  /*3240*/  FMNMX R10, R7, R4, !PT ;  /* 0x00000004070a7209 */ /* 0x002fe40007800000 */
[----:B------:R-:W-:-:S03]  /*3250*/  FMNMX R4, R26, R15, !PT ;  /* 0x0000000f1a047209 */ /* 0x000fc60007800000 */
[----:B------:R-:W1:Y:S01]  /*3260*/  SHFL.BFLY PT, R11, R10, 0x2, 0x1f ;  /* 0x0c401f000a0b7f89 */ /* 0x000e6200000e0000 */
[----:B------:R-:W-:-:S04]  /*3270*/  FMNMX R17, R27, R4, !PT ;  /* 0x000000041b117209 */ /* 0x000fc80007800000 */
[----:B------:R-:W-:-:S04]  /*3280*/  FMNMX R4, R30, R17, !PT ;  /* 0x000000111e047209 */ /* 0x000fc80007800000 */
[----:B------:R-:W-:-:S04]  /*3290*/  FMNMX R17, R31, R4, !PT ;  /* 0x000000041f117209 */ /* 0x000fc80007800000 */
[----:B------:R-:W-:Y:S02]  /*32a0*/  FMNMX R12, R34, R17, !PT ;  /* 0x00000011220c7209 */ /* 0x000fe40007800000 */
[----:B-1----:R-:W-:Y:S02]  /*32b0*/  FMNMX R4, R10, R11, !PT ;  /* 0x0000000b0a047209 */ /* 0x002fe40007800000 */
[----:B------:R-:W-:Y:S02]  /*32c0*/  FMNMX R11, R35, R12, !PT ;  /* 0x0000000c230b7209 */ /* 0x000fe40007800000 */
[----:B------:R-:W-:Y:S02]  /*32d0*/  FSETP.NEU.AND P2, PT, R4, -INF , PT ;  /* 0xff8000000400780b */ /* 0x000fe40003f4d000 */
[----:B------:R-:W-:Y:S02]  /*32e0*/  FMNMX R14, R38, R11, !PT ;  /* 0x0000000b260e7209 */ /* 0x000fe40007800000 */
[----:B------:R-:W-:-:S02]  /*32f0*/  FSEL R12, R4, RZ, P2 ;  /* 0x000000ff040c7208 */ /* 0x000fc40001000000 */
[----:B------:R-:W-:-:S03]  /*3300*/  FMNMX R7, R39, R14, !PT ;  /* 0x0000000e27077209 */ /* 0x000fc60007800000 */
[----:B------:R-:W-:Y:S01]  /*3310*/  FMUL R10, R12, UR29 ;  /* 0x0000001d0c0a7c20 */ /* 0x000fe20008400000 */
[----:B------:R-:W-:Y:S01]  /*3320*/  FMNMX R14, R42, R7, !PT ;  /* 0x000000072a0e7209 */ /* 0x000fe20007800000 */
[----:B------:R-:W-:Y:S02]  /*3330*/  FADD R12, -R12, R13 ;  /* 0x0000000d0c0c7221 */ /* 0x000fe40000000100 */
[--C-:B------:R-:W-:Y:S01]  /*3340*/  FFMA R24, R24, UR29, -R10.reuse ;  /* 0x0000001d18187c23 */ /* 0x100fe2000800080a */
[--C-:B------:R-:W-:Y:S01]  /*3350*/  FFMA R25, R25, UR29, -R10.reuse ;  /* 0x0000001d19197c23 */ /* 0x100fe2000800080a */
[----:B------:R-:W-:Y:S01]  /*3360*/  FMNMX R7, R43, R14, !PT ;  /* 0x0000000e2b077209 */ /* 0x000fe20007800000 */
[--C-:B------:R-:W-:Y:S01]  /*3370*/  FFMA R29, R29, UR29, -R10.reuse ;  /* 0x0000001d1d1d7c23 */ /* 0x100fe2000800080a */
[--C-:B------:R-:W-:Y:S01]  /*3380*/  FFMA R32, R32, UR29, -R10.reuse ;  /* 0x0000001d20207c23 */ /* 0x100fe2000800080a */
[----:B------:R-:W-:Y:S01]  /*3390*/  FSETP.GEU.AND P5, PT, R24, -126, PT ;  /* 0xc2fc00001800780b */ /* 0x000fe20003fae000 */
        /* <DEDUP_REMOVED lines=12> */
[----:B------:R-:W-:Y:S01]  /*3460*/  @!P5 FMUL R24, R24, 0.5 ;  /* 0x3f0000001818d820 */ /* 0x000fe20000400000 */
[----:B------:R-:W-:Y:S01]  /*3470*/  FSETP.GEU.AND P2, PT, R28, -126, PT ;  /* 0xc2fc00001c00780b */ /* 0x000fe20003f4e000 */
[----:B------:R-:W-:Y:S01]  /*3480*/  @!P3 FMUL R25, R25, 0.5 ;  /* 0x3f0000001919b820 */ /* 0x000fe20000400000 */
[----:B------:R-:W-:Y:S01]  /*3490*/  FMNMX R7, R51, R14, !PT ;  /* 0x0000000e33077209 */ /* 0x000fe20007800000 */
[--C-:B------:R-:W-:Y:S01]  /*34a0*/  FFMA R44, R44, UR29, -R10.reuse ;  /* 0x0000001d2c2c7c23 */ /* 0x100fe2000800080a */
[--C-:B------:R-:W-:Y:S01]  /*34b0*/  FFMA R45, R45, UR29, -R10.reuse ;  /* 0x0000001d2d2d7c23 */ /* 0x100fe2000800080a */
[----:B------:R-:W1:Y:S01]  /*34c0*/  MUFU.EX2 R24, R24 ;  /* 0x0000001800187308 */ /* 0x000e620000000800 */
[----:B------:R-:W-:Y:S01]  /*34d0*/  FMNMX R14, R54, R7, !PT ;  /* 0x00000007360e7209 */ /* 0x000fe20007800000 */
[----:B------:R-:W-:Y:S01]  /*34e0*/  @!P4 FMUL R29, R29, 0.5 ;  /* 0x3f0000001d1dc820 */ /* 0x000fe20000400000 */
[--C-:B------:R-:W-:Y:S01]  /*34f0*/  FFMA R49, R49, UR29, -R10.reuse ;  /* 0x0000001d31317c23 */ /* 0x100fe2000800080a */
[----:B------:R-:W-:Y:S01]  /*3500*/  @!P6 FMUL R32, R32, 0.5 ;  /* 0x3f0000002020e820 */ /* 0x000fe20000400000 */
[----:B------:R-:W-:Y:S01]  /*3510*/  FMNMX R14, R55, R14, !PT ;  /* 0x0000000e370e7209 */ /* 0x000fe20007800000 */
[--C-:B------:R-:W-:Y:S01]  /*3520*/  FFMA R48, R48, UR29, -R10.reuse ;  /* 0x0000001d30307c23 */ /* 0x100fe2000800080a */
[--C-:B------:R-:W-:Y:S01]  /*3530*/  FFMA R53, R53, UR29, -R10.reuse ;  /* 0x0000001d35357c23 */ /* 0x100fe2000800080a */
[----:B------:R-:W2:Y:S01]  /*3540*/  MUFU.EX2 R25, R25 ;  /* 0x0000001900197308 */ /* 0x000ea20000000800 */
[----:B------:R-:W-:Y:S01]  /*3550*/  @!P2 FMUL R28, R28, 0.5 ;  /* 0x3f0000001c1ca820 */ /* 0x000fe20000400000 */
[----:B------:R-:W3:Y:S01]  /*3560*/  SHFL.BFLY PT, R7, R14, 0x1, 0x1f ;  /* 0x0c201f000e077f89 */ /* 0x000ee200000e0000 */
[----:B------:R-:W-:Y:S01]  /*3570*/  FFMA R52, R52, UR29, -R10 ;  /* 0x0000001d34347c23 */ /* 0x000fe2000800080a */
[----:B------:R-:W-:-:S04]  /*3580*/  FMUL R12, R12, UR29 ;  /* 0x0000001d0c0c7c20 */ /* 0x000fc80008400000 */
[----:B------:R-:W4:Y:S01]  /*3590*/  MUFU.EX2 R29, R29 ;  /* 0x0000001d001d7308 */ /* 0x000f220000000800 */
[----:B-1----:R-:W-:Y:S01]  /*35a0*/  @!P5 FMUL R24, R24, R24 ;  /* 0x000000181818d220 */ /* 0x002fe20000400000 */
[----:B------:R-:W-:-:S06]  /*35b0*/  FSETP.GEU.AND P5, PT, R33, -126, PT ;  /* 0xc2fc00002100780b */ /* 0x000fcc0003fae000 */
[----:B------:R-:W1:Y:S01]  /*35c0*/  MUFU.EX2 R32, R32 ;  /* 0x0000002000207308 */ /* 0x000e620000000800 */
[----:B--2---:R-:W-:Y:S01]  /*35d0*/  @!P3 FMUL R25, R25, R25 ;  /* 0x000000191919b220 */ /* 0x004fe20000400000 */
[----:B------:R-:W-:-:S05]  /*35e0*/  FSETP.GEU.AND P3, PT, R36, -126, PT ;  /* 0xc2fc00002400780b */ /* 0x000fca0003f6e000 */
[----:B------:R-:W-:Y:S01]  /*35f0*/  @!P5 FMUL R33, R33, 0.5 ;  /* 0x3f0000002121d820 */ /* 0x000fe20000400000 */
[----:B------:R-:W2:Y:S01]  /*3600*/  MUFU.EX2 R28, R28 ;  /* 0x0000001c001c7308 */ /* 0x000ea20000000800 */
[----:B----4-:R-:W-:Y:S01]  /*3610*/  @!P4 FMUL R29, R29, R29 ;  /* 0x0000001d1d1dc220 */ /* 0x010fe20000400000 */
[----:B------:R-:W-:Y:S02]  /*3620*/  FSETP.GEU.AND P4, PT, R40, -126, PT ;  /* 0xc2fc00002800780b */ /* 0x000fe40003f8e000 */
[----:B---3--:R-:W-:-:S03]  /*3630*/  FMNMX R7, R14, R7, !PT ;  /* 0x000000070e077209 */ /* 0x008fc60007800000 */
[----:B------:R-:W-:Y:S01]  /*3640*/  @!P3 FMUL R36, R36, 0.5 ;  /* 0x3f0000002424b820 */ /* 0x000fe20000400000 */
[----:B------:R-:W3:Y:S01]  /*3650*/  MUFU.EX2 R33, R33 ;  /* 0x0000002100217308 */ /* 0x000ee20000000800 */
[----:B-1----:R-:W-:Y:S01]  /*3660*/  @!P6 FMUL R32, R32, R32 ;  /* 0x000000202020e220 */ /* 0x002fe20000400000 */
[----:B------:R-:W-:Y:S01]  /*3670*/  FSETP.GEU.AND P6, PT, R41, -126, PT ;  /* 0xc2fc00002900780b */ /* 0x000fe20003fce000 */
[----:B------:R-:W1:Y:S04]  /*3680*/  SHFL.BFLY PT, R16, R7, 0x2, 0x1f ;  /* 0x0c401f0007107f89 */ /* 0x000e6800000e0000 */
[----:B------:R-:W-:Y:S01]  /*3690*/  @!P4 FMUL R40, R40, 0.5 ;  /* 0x3f0000002828c820 */ /* 0x000fe20000400000 */
[----:B------:R-:W4:Y:S01]  /*36a0*/  MUFU.EX2 R36, R36 ;  /* 0x0000002400247308 */ /* 0x000f220000000800 */
        /* <DEDUP_REMOVED lines=8> */
[----:B----4-:R-:W-:Y:S01]  /*3730*/  @!P3 FMUL R36, R36, R36 ;  /* 0x000000242424b220 */ /* 0x010fe20000400000 */
[----:B------:R-:W-:Y:S02]  /*3740*/  FSETP.GEU.AND P3, PT, R45, -126, PT ;  /* 0xc2fc00002d00780b */ /* 0x000fe40003f6e000 */
[----:B-1----:R-:W-:-:S03]  /*3750*/  FMNMX R7, R7, R16, !PT ;  /* 0x0000001007077209 */ /* 0x002fc60007800000 */
[----:B------:R-:W-:Y:S01]  /*3760*/  @!P5 FMUL R44, R44, 0.5 ;  /* 0x3f0000002c2cd820 */ /* 0x000fe20000400000 */
[----:B------:R-:W1:Y:S01]  /*3770*/  MUFU.EX2 R37, R37 ;  /* 0x0000002500257308 */ /* 0x000e620000000800 */
[----:B--2---:R-:W-:Y:S01]  /*3780*/  @!P4 FMUL R11, R11, R11 ;  /* 0x0000000b0b0bc220 */ /* 0x004fe20000400000 */
[----:B------:R-:W-:-:S05]  /*3790*/  FSETP.GEU.AND P4, PT, R49, -126, PT ;  /* 0xc2fc00003100780b */ /* 0x000fca0003f8e000 */
[----:B------:R-:W-:Y:S01]  /*37a0*/  @!P3 FMUL R45, R45, 0.5 ;  /* 0x3f0000002d2db820 */ /* 0x000fe20000400000 */
[----:B------:R-:W2:Y:S01]  /*37b0*/  MUFU.EX2 R17, R44 ;  /* 0x0000002c00117308 */ /* 0x000ea20000000800 */
[----:B---3--:R-:W-:Y:S01]  /*37c0*/  @!P6 FMUL R14, R14, R14 ;  /* 0x0000000e0e0ee220 */ /* 0x008fe20000400000 */
[----:B------:R-:W-:-:S03]  /*37d0*/  FSETP.NEU.AND P6, PT, R7, -INF , PT ;  /* 0xff8000000700780b */ /* 0x000fc60003fcd000 */
[----:B------:R-:W-:Y:S01]  /*37e0*/  FADD R13, R25, R14 ;  /* 0x0000000e190d7221 */ /* 0x000fe20000000000 */
[----:B------:R-:W-:Y:S01]  /*37f0*/  FSEL R20, R7, RZ, P6 ;  /* 0x000000ff07147208 */ /* 0x000fe20003000000 */
[----:B------:R-:W-:Y:S01]  /*3800*/  @!P4 FMUL R49, R49, 0.5 ;  /* 0x3f0000003131c820 */ /* 0x000fe20000400000 */
[----:B------:R-:W3:Y:S01]  /*3810*/  MUFU.EX2 R16, R45 ;  /* 0x0000002d00107308 */ /* 0x000ee20000000800 */
[----:B-1----:R-:W-:Y:S01]  /*3820*/  @!P2 FMUL R37, R37, R37 ;  /* 0x000000252525a220 */ /* 0x002fe20000400000 */
[----:B------:R-:W-:Y:S01]  /*3830*/  FSETP.GEU.AND P2, PT, R48, -126, PT ;  /* 0xc2fc00003000780b */ /* 0x000fe20003f4e000 */
[----:B------:R-:W-:Y:S01]  /*3840*/  FMUL R22, R20, UR29 ;  /* 0x0000001d14167c20 */ /* 0x000fe20008400000 */
[----:B------:R-:W-:Y:S01]  /*3850*/  FSETP.GEU.AND P6, PT, R52, -126, PT ;  /* 0xc2fc00003400780b */ /* 0x000fe20003fce000 */
[----:B------:R-:W-:Y:S01]  /*3860*/  FADD R20, -R20, R15 ;  /* 0x0000000f14147221 */ /* 0x000fe20000000100 */
[----:B------:R-:W-:Y:S01]  /*3870*/  FADD R15, R24, R11 ;  /* 0x0000000b180f7221 */ /* 0x000fe20000000000 */
[--C-:B------:R-:W-:Y:S01]  /*3880*/  FFMA R26, R26, UR29, -R22.reuse ;  /* 0x0000001d1a1a7c23 */ /* 0x100fe20008000816 */
[----:B------:R-:W1:Y:S01]  /*3890*/  MUFU.EX2 R10, R49 ;  /* 0x00000031000a7308 */ /* 0x000e620000000800 */
[----:B--2---:R-:W-:Y:S01]  /*38a0*/  @!P5 FMUL R17, R17, R17 ;  /* 0x000000111111d220 */ /* 0x004fe20000400000 */
[----:B------:R-:W-:Y:S01]  /*38b0*/  FSETP.GEU.AND P5, PT, R53, -126, PT ;  /* 0xc2fc00003500780b */ /* 0x000fe20003fae000 */
[--C-:B------:R-:W-:Y:S01]  /*38c0*/  FFMA R30, R30, UR29, -R22.reuse ;  /* 0x0000001d1e1e7c23 */ /* 0x100fe20008000816 */
[--C-:B------:R-:W-:Y:S01]  /*38d0*/  FFMA R27, R27, UR29, -R22.reuse ;  /* 0x0000001d1b1b7c23 */ /* 0x100fe20008000816 */
[--C-:B------:R-:W-:Y:S01]  /*38e0*/  FFMA R41, R34, UR29, -R22.reuse ;  /* 0x0000001d22297c23 */ /* 0x100fe20008000816 */
[--C-:B------:R-:W-:Y:S01]  /*38f0*/  FFMA R23, R31, UR29, -R22.reuse ;  /* 0x0000001d1f177c23 */ /* 0x100fe20008000816 */
[----:B------:R-:W-:Y:S01]  /*3900*/  @!P2 FMUL R48, R48, 0.5 ;  /* 0x3f0000003030a820 */ /* 0x000fe20000400000 */
[--C-:B------:R-:W-:Y:S01]  /*3910*/  FFMA R44, R43, UR29, -R22.reuse ;  /* 0x0000001d2b2c7c23 */ /* 0x100fe20008000816 */
[----:B---3--:R-:W-:Y:S01]  /*3920*/  @!P3 FMUL R16, R16, R16 ;  /* 0x000000101010b220 */ /* 0x008fe20000400000 */
[----:B------:R-:W-:Y:S01]  /*3930*/  FSETP.GEU.AND P3, PT, R26, -126, PT ;  /* 0xc2fc00001a00780b */ /* 0x000fe20003f6e000 */
[----:B------:R-:W2:Y:S01]  /*3940*/  MUFU.EX2 R19, R48 ;  /* 0x0000003000137308 */ /* 0x000ea20000000800 */
[----:B------:R-:W-:Y:S01]  /*3950*/  @!P6 FMUL R52, R52, 0.5 ;  /* 0x3f0000003434e820 */ /* 0x000fe20000400000 */
[--C-:B------:R-:W-:Y:S01]  /*3960*/  FFMA R46, R46, UR29, -R22.reuse ;  /* 0x0000001d2e2e7c23 */ /* 0x100fe20008000816 */
[--C-:B------:R-:W-:Y:S01]  /*3970*/  FFMA R50, R50, UR29, -R22.reuse ;  /* 0x0000001d32327c23 */ /* 0x100fe20008000816 */
[----:B------:R-:W-:Y:S01]  /*3980*/  @!P5 FMUL R53, R53, 0.5 ;  /* 0x3f0000003535d820 */ /* 0x000fe20000400000 */
[--C-:B------:R-:W-:Y:S01]  /*3990*/  FFMA R47, R47, UR29, -R22.reuse ;  /* 0x0000001d2f2f7c23 */ /* 0x100fe20008000816 */
[----:B-1----:R-:W-:Y:S01]  /*39a0*/  @!P4 FMUL R10, R10, R10 ;  /* 0x0000000a0a0ac220 */ /* 0x002fe20000400000 */
[----:B------:R-:W-:Y:S01]  /*39b0*/  FSETP.GEU.AND P4, PT, R30, -126, PT ;  /* 0xc2fc00001e00780b */ /* 0x000fe20003f8e000 */
[----:B------:R-:W1:Y:S01]  /*39c0*/  MUFU.EX2 R18, R53 ;  /* 0x0000003500127308 */ /* 0x000e620000000800 */
[--C-:B------:R-:W-:Y:S01]  /*39d0*/  FFMA R51, R51, UR29, -R22.reuse ;  /* 0x0000001d33337c23 */ /* 0x100fe20008000816 */
[--C-:B------:R-:W-:Y:S01]  /*39e0*/  FFMA R54, R54, UR29, -R22.reuse ;  /* 0x0000001d36367c23 */ /* 0x100fe20008000816 */
[----:B------:R-:W-:Y:S01]  /*39f0*/  FFMA R55, R55, UR29, -R22 ;  /* 0x0000001d37377c23 */ /* 0x000fe20008000816 */
[----:B------:R-:W-:Y:S01]  /*3a00*/  @!P3 FMUL R26, R26, 0.5 ;  /* 0x3f0000001a1ab820 */ /* 0x000fe20000400000 */
[----:B------:R-:W-:-:S03]  /*3a10*/  F2FP.F16.F32.PACK_AB R24, R25, R24 ;  /* 0x000000181918723e */ /* 0x000fc600000000ff */
[----:B------:R-:W3:Y:S01]  /*3a20*/  MUFU.EX2 R21, R52 ;  /* 0x0000003400157308 */ /* 0x000ee20000000800 */
[----:B--2---:R-:W-:Y:S01]  /*3a30*/  @!P2 FMUL R19, R19, R19 ;  /* 0x000000131313a220 */ /* 0x004fe20000400000 */
[----:B------:R-:W-:Y:S02]  /*3a40*/  FSETP.GEU.AND P2, PT, R27, -126, PT ;  /* 0xc2fc00001b00780b */ /* 0x000fe40003f4e000 */
[----:B------:R-:W-:-:S04]  /*3a50*/  @!P4 FMUL R30, R30, 0.5 ;  /* 0x3f0000001e1ec820 */ /* 0x000fc80000400000 */
[----:B------:R2:W4:Y:S01]  /*3a60*/  MUFU.EX2 R40, R26 ;  /* 0x0000001a00287308 */ /* 0x0005220000000800 */
[----:B-1----:R-:W-:Y:S01]  /*3a70*/  @!P5 FMUL R18, R18, R18 ;  /* 0x000000121212d220 */ /* 0x002fe20000400000 */
[----:B------:R-:W-:-:S05]  /*3a80*/  FSETP.GEU.AND P5, PT, R41, -126, PT ;  /* 0xc2fc00002900780b */ /* 0x000fca0003fae000 */
[----:B------:R-:W-:Y:S01]  /*3a90*/  @!P2 FMUL R27, R27, 0.5 ;  /* 0x3f0000001b1ba820 */ /* 0x000fe20000400000 */
[----:B------:R1:W5:Y:S01]  /*3aa0*/  MUFU.EX2 R34, R30 ;  /* 0x0000001e00227308 */ /* 0x0003620000000800 */
[----:B--2---:R-:W-:Y:S01]  /*3ab0*/  FFMA R26, R35, UR29, -R22 ;  /* 0x0000001d231a7c23 */ /* 0x004fe20008000816 */
[----:B---3--:R-:W-:Y:S01]  /*3ac0*/  @!P6 FMUL R21, R21, R21 ;  /* 0x000000151515e220 */ /* 0x008fe20000400000 */
[----:B------:R-:W-:-:S04]  /*3ad0*/  FSETP.GEU.AND P6, PT, R23, -126, PT ;  /* 0xc2fc00001700780b */ /* 0x000fc80003fce000 */
[----:B------:R-:W-:Y:S01]  /*3ae0*/  @!P5 FMUL R41, R41, 0.5 ;  /* 0x3f0000002929d820 */ /* 0x000fe20000400000 */
[----:B------:R2:W3:Y:S01]  /*3af0*/  MUFU.EX2 R31, R27 ;  /* 0x0000001b001f7308 */ /* 0x0004e20000000800 */
[----:B----4-:R-:W-:Y:S01]  /*3b00*/  @!P3 FMUL R40, R40, R40 ;  /* 0x000000282828b220 */ /* 0x010fe20000400000 */
[----:B------:R-:W-:Y:S01]  /*3b10*/  FSETP.GEU.AND P3, PT, R26, -126, PT ;  /* 0xc2fc00001a00780b */ /* 0x000fe20003f6e000 */
[----:B-1----:R-:W-:-:S05]  /*3b20*/  FFMA R30, R39, UR29, -R22 ;  /* 0x0000001d271e7c23 */ /* 0x002fca0008000816 */
[----:B------:R-:W-:Y:S01]  /*3b30*/  @!P6 FMUL R23, R23, 0.5 ;  /* 0x3f0000001717e820 */ /* 0x000fe20000400000 */
[----:B------:R-:W1:Y:S01]  /*3b40*/  MUFU.EX2 R41, R41 ;  /* 0x0000002900297308 */ /* 0x000e620000000800 */
[----:B-----5:R-:W-:Y:S01]  /*3b50*/  @!P4 FMUL R34, R34, R34 ;  /* 0x000000222222c220 */ /* 0x020fe20000400000 */
[----:B--2---:R-:W-:Y:S01]  /*3b60*/  FFMA R27, R38, UR29, -R22 ;  /* 0x0000001d261b7c23 */ /* 0x004fe20008000816 */
[----:B------:R-:W-:-:S03]  /*3b70*/  FSETP.GEU.AND P4, PT, R30, -126, PT ;  /* 0xc2fc00001e00780b */ /* 0x000fc60003f8e000 */
[----:B------:R-:W-:Y:S02]  /*3b80*/  @!P3 FMUL R26, R26, 0.5 ;  /* 0x3f0000001a1ab820 */ /* 0x000fe40000400000 */
[----:B------:R2:W4:Y:S01]  /*3b90*/  MUFU.EX2 R35, R23 ;  /* 0x0000001700237308 */ /* 0x0005220000000800 */
[----:B---3--:R-:W-:Y:S01]  /*3ba0*/  @!P2 FMUL R31, R31, R31 ;  /* 0x0000001f1f1fa220 */ /* 0x008fe20000400000 */
[----:B------:R-:W-:-:S04]  /*3bb0*/  FSETP.GEU.AND P2, PT, R27, -126, PT ;  /* 0xc2fc00001b00780b */ /* 0x000fc80003f4e000 */
[----:B------:R-:W-:Y:S02]  /*3bc0*/  F2FP.F16.F32.PACK_AB R25, R31, R40 ;  /* 0x000000281f19723e */ /* 0x000fe400000000ff */
[----:B------:R3:W5:Y:S01]  /*3bd0*/  MUFU.EX2 R38, R26 ;  /* 0x0000001a00267308 */ /* 0x0007620000000800 */
[----:B------:R-:W-:Y:S01]  /*3be0*/  @!P4 FMUL R30, R30, 0.5 ;  /* 0x3f0000001e1ec820 */ /* 0x000fe20000400000 */
[----:B--2---:R-:W-:Y:S01]  /*3bf0*/  FFMA R23, R42, UR29, -R22 ;  /* 0x0000001d2a177c23 */ /* 0x004fe20008000816 */
[----:B-1----:R-:W-:Y:S01]  /*3c00*/  @!P5 FMUL R41, R41, R41 ;  /* 0x000000292929d220 */ /* 0x002fe20000400000 */
[----:B------:R-:W-:Y:S01]  /*3c10*/  FSETP.GEU.AND P5, PT, R44, -126, PT ;  /* 0xc2fc00002c00780b */ /* 0x000fe20003fae000 */
[----:B------:R-:W-:Y:S02]  /*3c20*/  FADD R22, R29, R16 ;  /* 0x000000101d167221 */ /* 0x000fe40000000000 */
[----:B------:R-:W-:Y:S01]  /*3c30*/  @!P2 FMUL R27, R27, 0.5 ;  /* 0x3f0000001b1ba820 */ /* 0x000fe20000400000 */
[----:B------:R-:W1:Y:S01]  /*3c40*/  MUFU.EX2 R42, R30 ;  /* 0x0000001e002a7308 */ /* 0x000e620000000800 */
[----:B----4-:R-:W-:Y:S01]  /*3c50*/  @!P6 FMUL R35, R35, R35 ;  /* 0x000000232323e220 */ /* 0x010fe20000400000 */
[----:B------:R-:W-:Y:S01]  /*3c60*/  FSETP.GEU.AND P6, PT, R23, -126, PT ;  /* 0xc2fc00001700780b */ /* 0x000fe20003fce000 */
[----:B---3--:R-:W-:Y:S01]  /*3c70*/  FADD R26, R32, R19 ;  /* 0x00000013201a7221 */ /* 0x008fe20000000000 */
[----:B------:R-:W-:-:S03]  /*3c80*/  F2FP.F16.F32.PACK_AB R32, R33, R32 ;  /* 0x000000202120723e */ /* 0x000fc600000000ff */
[----:B------:R-:W-:Y:S01]  /*3c90*/  FADD R15, R15, R26 ;  /* 0x0000001a0f0f7221 */ /* 0x000fe20000000000 */
[----:B------:R2:W3:Y:S01]  /*3ca0*/  MUFU.EX2 R39, R27 ;  /* 0x0000001b00277308 */ /* 0x0004e20000000800 */
[----:B-----5:R-:W-:Y:S01]  /*3cb0*/  @!P3 FMUL R38, R38, R38 ;  /* 0x000000262626b220 */ /* 0x020fe20000400000 */
[----:B------:R-:W-:Y:S01]  /*3cc0*/  FSETP.GEU.AND P3, PT, R46, -126, PT ;  /* 0xc2fc00002e00780b */ /* 0x000fe20003f6e000 */
[----:B------:R-:W-:-:S04]  /*3cd0*/  @!P5 FMUL R44, R44, 0.5 ;  /* 0x3f0000002c2cd820 */ /* 0x000fc80000400000 */
[----:B------:R-:W-:Y:S01]  /*3ce0*/  @!P6 FMUL R23, R23, 0.5 ;  /* 0x3f0000001717e820 */ /* 0x000fe20000400000 */
[----:B-1----:R-:W-:Y:S01]  /*3cf0*/  @!P4 FMUL R42, R42, R42 ;  /* 0x0000002a2a2ac220 */ /* 0x002fe20000400000 */
[----:B------:R-:W-:Y:S02]  /*3d00*/  FSETP.GEU.AND P4, PT, R50, -126, PT ;  /* 0xc2fc00003200780b */ /* 0x000fe40003f8e000 */
[----:B------:R1:W4:Y:S01]  /*3d10*/  MUFU.EX2 R43, R23 ;  /* 0x00000017002b7308 */ /* 0x0003220000000800 */
[----:B--2---:R-:W-:-:S03]  /*3d20*/  FADD R27, R37, R18 ;  /* 0x00000012251b7221 */ /* 0x004fc60000000000 */
[----:B------:R-:W-:Y:S01]  /*3d30*/  @!P3 FMUL R46, R46, 0.5 ;  /* 0x3f0000002e2eb820 */ /* 0x000fe20000400000 */
[----:B------:R-:W-:Y:S01]  /*3d40*/  FADD R27, R22, R27 ;  /* 0x0000001b161b7221 */ /* 0x000fe20000000000 */
[----:B---3--:R-:W-:Y:S01]  /*3d50*/  @!P2 FMUL R39, R39, R39 ;  /* 0x000000272727a220 */ /* 0x008fe20000400000 */
[----:B------:R-:W-:Y:S01]  /*3d60*/  FSETP.GEU.AND P2, PT, R47, -126, PT ;  /* 0xc2fc00002f00780b */ /* 0x000fe20003f4e000 */
[----:B------:R-:W2:Y:S01]  /*3d70*/  MUFU.EX2 R44, R44 ;  /* 0x0000002c002c7308 */ /* 0x000ea20000000800 */
[----:B-1----:R-:W-:Y:S02]  /*3d80*/  FADD R23, R36, R21 ;  /* 0x0000001524177221 */ /* 0x002fe40000000000 */
[----:B------:R-:W-:-:S05]  /*3d90*/  @!P4 FMUL R50, R50, 0.5 ;  /* 0x3f0000003232c820 */ /* 0x000fca0000400000 */
[----:B------:R1:W3:Y:S01]  /*3da0*/  MUFU.EX2 R45, R46 ;  /* 0x0000002e002d7308 */ /* 0x0002e20000000800 */
[----:B----4-:R-:W-:Y:S01]  /*3db0*/  @!P6 FMUL R43, R43, R43 ;  /* 0x0000002b2b2be220 */ /* 0x010fe20000400000 */
[----:B------:R-:W-:Y:S02]  /*3dc0*/  FSETP.GEU.AND P6, PT, R51, -126, PT ;  /* 0xc2fc00003300780b */ /* 0x000fe40003fce000 */
[----:B------:R-:W-:-:S04]  /*3dd0*/  @!P2 FMUL R47, R47, 0.5 ;  /* 0x3f0000002f2fa820 */ /* 0x000fc80000400000 */
[----:B------:R-:W4:Y:S01]  /*3de0*/  MUFU.EX2 R50, R50 ;  /* 0x0000003200327308 */ /* 0x000f220000000800 */
[----:B--2---:R-:W-:Y:S01]  /*3df0*/  @!P5 FMUL R44, R44, R44 ;  /* 0x0000002c2c2cd220 */ /* 0x004fe20000400000 */
[----:B------:R-:W-:Y:S01]  /*3e00*/  FSETP.GEU.AND P5, PT, R54, -126, PT ;  /* 0xc2fc00003600780b */ /* 0x000fe20003fae000 */
[----:B-1----:R-:W-:Y:S01]  /*3e10*/  FMUL R46, R20, UR29 ;  /* 0x0000001d142e7c20 */ /* 0x002fe20008400000 */
[----:B------:R-:W-:Y:S01]  /*3e20*/  FADD R20, R33, R10 ;  /* 0x0000000a21147221 */ /* 0x000fe20000000000 */
[----:B------:R-:W-:Y:S01]  /*3e30*/  FADD R22, R31, R44 ;  /* 0x0000002c1f167221 */ /* 0x000fe20000000000 */
[----:B------:R-:W-:Y:S01]  /*3e40*/  F2FP.F16.F32.PACK_AB R33, R38, R41 ;  /* 0x000000292621723e */ /* 0x000fe200000000ff */
[----:B------:R-:W-:Y:S01]  /*3e50*/  @!P6 FMUL R51, R51, 0.5 ;  /* 0x3f0000003333e820 */ /* 0x000fe20000400000 */
[----:B------:R-:W1:Y:S01]  /*3e60*/  MUFU.EX2 R48, R47 ;  /* 0x0000002f00307308 */ /* 0x000e620000000800 */
[----:B---3--:R-:W-:Y:S01]  /*3e70*/  @!P3 FMUL R45, R45, R45 ;  /* 0x0000002d2d2db220 */ /* 0x008fe20000400000 */
[----:B------:R-:W-:Y:S01]  /*3e80*/  FSETP.GEU.AND P3, PT, R55, -126, PT ;  /* 0xc2fc00003700780b */ /* 0x000fe20003f6e000 */
[----:B------:R-:W-:Y:S01]  /*3e90*/  FADD R30, R13, R20 ;  /* 0x000000140d1e7221 */ /* 0x000fe20000000000 */
[----:B------:R-:W-:Y:S01]  /*3ea0*/  FADD R20, R28, R17 ;  /* 0x000000111c147221 */ /* 0x000fe20000000000 */
[----:B------:R-:W-:-:S02]  /*3eb0*/  FADD R26, R34, R45 ;  /* 0x0000002d221a7221 */ /* 0x000fc40000000000 */
[----:B------:R-:W-:Y:S01]  /*3ec0*/  @!P5 FMUL R54, R54, 0.5 ;  /* 0x3f0000003636d820 */ /* 0x000fe20000400000 */
[----:B------:R-:W2:Y:S01]  /*3ed0*/  MUFU.EX2 R51, R51 ;  /* 0x0000003300337308 */ /* 0x000ea20000000800 */
[----:B----4-:R-:W-:Y:S01]  /*3ee0*/  @!P4 FMUL R50, R50, R50 ;  /* 0x000000323232c220 */ /* 0x010fe20000400000 */
[----:B------:R-:W-:Y:S01]  /*3ef0*/  FSETP.GEU.AND P4, PT, R46, -126, PT ;  /* 0xc2fc00002e00780b */ /* 0x000fe20003f8e000 */
[----:B------:R-:W-:Y:S01]  /*3f00*/  FADD R20, R20, R23 ;  /* 0x0000001714147221 */ /* 0x000fe20000000000 */
[----:B------:R-:W-:Y:S01]  /*3f10*/  FADD R30, R30, R27 ;  /* 0x0000001b1e1e7221 */ /* 0x000fe20000000000 */
[----:B------:R-:W-:Y:S01]  /*3f20*/  FADD R49, R41, R50 ;  /* 0x0000003229317221 */ /* 0x000fe20000000000 */
[----:B------:R-:W-:Y:S01]  /*3f30*/  F2FP.F16.F32.PACK_AB R27, R35, R34 ;  /* 0x00000022231b723e */ /* 0x000fe200000000ff */
[----:B------:R-:W-:Y:S01]  /*3f40*/  @!P3 FMUL R55, R55, 0.5 ;  /* 0x3f0000003737b820 */ /* 0x000fe20000400000 */
[----:B------:R-:W3:Y:S01]  /*3f50*/  MUFU.EX2 R54, R54 ;  /* 0x0000003600367308 */ /* 0x000ee20000000800 */
[----:B-1----:R-:W-:Y:S01]  /*3f60*/  @!P2 FMUL R48, R48, R48 ;  /* 0x000000303030a220 */ /* 0x002fe20000400000 */
[----:B------:R-:W-:Y:S01]  /*3f70*/  FSETP.GEU.AND P2, PT, R12, -126, PT ;  /* 0xc2fc00000c00780b */ /* 0x000fe20003f4e000 */
[----:B------:R-:W-:Y:S01]  /*3f80*/  FADD R15, R15, R20 ;  /* 0x000000140f0f7221 */ /* 0x000fe20000000000 */
[----:B------:R-:W-:Y:S01]  /*3f90*/  F2FP.F16.F32.PACK_AB R34, R37, R36 ;  /* 0x000000242522723e */ /* 0x000fe200000000ff */
[----:B------:R-:W-:Y:S01]  /*3fa0*/  FADD R47, R35, R48 ;  /* 0x00000030232f7221 */ /* 0x000fe20000000000 */
[----:B------:R-:W-:Y:S01]  /*3fb0*/  F2FP.F16.F32.PACK_AB R35, R42, R39 ;  /* 0x000000272a23723e */ /* 0x000fe200000000ff */
[----:B------:R-:W-:Y:S01]  /*3fc0*/  @!P4 FMUL R46, R46, 0.5 ;  /* 0x3f0000002e2ec820 */ /* 0x000fe20000400000 */
[----:B------:R-:W1:Y:S01]  /*3fd0*/  MUFU.EX2 R55, R55 ;  /* 0x0000003700377308 */ /* 0x000e620000000800 */
[----:B--2---:R-:W-:Y:S01]  /*3fe0*/  @!P6 FMUL R51, R51, R51 ;  /* 0x000000333333e220 */ /* 0x004fe20000400000 */
[----:B------:R-:W-:Y:S01]  /*3ff0*/  FADD R30, R15, R30 ;  /* 0x0000001e0f1e7221 */ /* 0x000fe20000000000 */
[----:B------:R-:W-:-:S02]  /*4000*/  F2FP.F16.F32.PACK_AB R31, R48, R45 ;  /* 0x0000002d301f723e */ /* 0x000fc400000000ff */
[----:B------:R-:W-:Y:S01]  /*4010*/  FADD R53, R38, R51 ;  /* 0x0000003326357221 */ /* 0x000fe20000000000 */
[----:B------:R-:W-:Y:S01]  /*4020*/  F2FP.F16.F32.PACK_AB R36, R10, R19 ;  /* 0x000000130a24723e */ /* 0x000fe200000000ff */
[----:B------:R-:W-:Y:S01]  /*4030*/  @!P2 FMUL R12, R12, 0.5 ;  /* 0x3f0000000c0ca820 */ /* 0x000fe20000400000 */
[----:B------:R-:W2:Y:S01]  /*4040*/  MUFU.EX2 R23, R46 ;  /* 0x0000002e00177308 */ /* 0x000ea20000000800 */
[----:B---3--:R-:W-:Y:S01]  /*4050*/  @!P5 FMUL R54, R54, R54 ;  /* 0x000000363636d220 */ /* 0x008fe20000400000 */
[----:B------:R-:W-:Y:S01]  /*4060*/  FADD R22, R22, R53 ;  /* 0x0000003516167221 */ /* 0x000fe20000000000 */
[----:B------:R-:W-:Y:S02]  /*4070*/  F2FP.F16.F32.PACK_AB R37, R51, R50 ;  /* 0x000000323325723e */ /* 0x000fe400000000ff */
[----:B------:R-:W-:Y:S01]  /*4080*/  FADD R97, R39, R54 ;  /* 0x0000003627617221 */ /* 0x000fe20000000000 */
[----:B------:R-:W-:Y:S02]  /*4090*/  F2FP.F16.F32.PACK_AB R38, R18, R21 ;  /* 0x000000151226723e */ /* 0x000fe400000000ff */
[----:B------:R3:W4:Y:S01]  /*40a0*/  MUFU.EX2 R13, R12 ;  /* 0x0000000c000d7308 */ /* 0x0007220000000800 */
[----:B-1----:R-:W-:Y:S01]  /*40b0*/  @!P3 FMUL R55, R55, R55 ;  /* 0x000000373737b220 */ /* 0x002fe20000400000 */
[----:B------:R-:W-:Y:S01]  /*40c0*/  FADD R97, R26, R97 ;  /* 0x000000611a617221 */ /* 0x000fe20000000000 */
[----:B------:R-:W-:-:S02]  /*40d0*/  F2FP.F16.F32.PACK_AB R26, R29, R28 ;  /* 0x0000001c1d1a723e */ /* 0x000fc400000000ff */
[----:B------:R-:W-:Y:S01]  /*40e0*/  FADD R52, R42, R55 ;  /* 0x000000372a347221 */ /* 0x000fe20000000000 */
[----:B------:R-:W-:Y:S02]  /*40f0*/  F2FP.F16.F32.PACK_AB R28, R14, R11 ;  /* 0x0000000b0e1c723e */ /* 0x000fe400000000ff */
[----:B------:R-:W-:Y:S01]  /*4100*/  F2FP.F16.F32.PACK_AB R29, R44, R43 ;  /* 0x0000002b2c1d723e */ /* 0x000fe200000000ff */
[----:B---3--:R-:W-:Y:S01]  /*4110*/  FADD R12, R40, R43 ;  /* 0x0000002b280c7221 */ /* 0x008fe20000000000 */
[----:B------:R-:W-:Y:S01]  /*4120*/  FADD R47, R47, R52 ;  /* 0x000000342f2f7221 */ /* 0x000fe20000000000 */
[----:B--2---:R-:W-:Y:S02]  /*4130*/  @!P4 FMUL R23, R23, R23 ;  /* 0x000000171717c220 */ /* 0x004fe40000400000 */
[----:B------:R-:W-:Y:S01]  /*4140*/  FADD R12, R12, R49 ;  /* 0x000000310c0c7221 */ /* 0x000fe20000000000 */
[----:B------:R-:W-:Y:S01]  /*4150*/  FADD R47, R22, R47 ;  /* 0x0000002f162f7221 */ /* 0x000fe20000000000 */
[-C--:B------:R-:W-:Y:S01]  /*4160*/  FMUL R90, R90, R23.reuse ;  /* 0x000000175a5a7220 */ /* 0x080fe20000400000 */
[----:B------:R-:W-:Y:S01]  /*4170*/  FMUL R91, R91, R23 ;  /* 0x000000175b5b7220 */ /* 0x000fe20000400000 */
[----:B------:R-:W-:Y:S01]  /*4180*/  FADD R12, R12, R97 ;  /* 0x000000610c0c7221 */ /* 0x000fe20000000000 */
[----:B----4-:R-:W-:Y:S01]  /*4190*/  @!P2 FMUL R13, R13, R13 ;  /* 0x0000000d0d0da220 */ /* 0x010fe20000400000 */
[-C--:B------:R-:W-:Y:S01]  /*41a0*/  FMUL R94, R94, R23.reuse ;  /* 0x000000175e5e7220 */ /* 0x080fe20000400000 */
[----:B------:R-:W-:Y:S01]  /*41b0*/  FMUL R95, R95, R23 ;  /* 0x000000175f5f7220 */ /* 0x000fe20000400000 */
[----:B------:R-:W-:Y:S01]  /*41c0*/  FADD R12, R12, R47 ;  /* 0x0000002f0c0c7221 */ /* 0x000fe20000000000 */
[----:B------:R-:W-:Y:S01]  /*41d0*/  FFMA R6, R13, R6, R30 ;  /* 0x000000060d067223 */ /* 0x000fe2000000001e */
[-C--:B------:R-:W-:Y:S01]  /*41e0*/  FMUL R88, R88, R13.reuse ;  /* 0x0000000d58587220 */ /* 0x080fe20000400000 */
[-C--:B------:R-:W-:Y:S01]  /*41f0*/  FMUL R89, R89, R13.reuse ;  /* 0x0000000d59597220 */ /* 0x080fe20000400000 */
[----:B------:R-:W-:Y:S01]  /*4200*/  FFMA R8, R23, R8, R12 ;  /* 0x0000000817087223 */ /* 0x000fe2000000000c */
[----:B------:R-:W-:Y:S01]  /*4210*/  SHF.L.U32 R12, R3, 0x1f, RZ ;  /* 0x0000001f030c7819 */ /* 0x000fe200000006ff */
[-C--:B------:R-:W-:Y:S01]  /*4220*/  FMUL R92, R92, R13.reuse ;  /* 0x0000000d5c5c7220 */ /* 0x080fe20000400000 */
[-C--:B------:R-:W-:Y:S01]  /*4230*/  FMUL R93, R93, R13.reuse ;  /* 0x0000000d5d5d7220 */ /* 0x080fe20000400000 */
[-C--:B------:R-:W-:Y:S01]  /*4240*/  FMUL R80, R80, R13.reuse ;  /* 0x0000000d50507220 */ /* 0x080fe20000400000 */
[----:B------:R1:W2:Y:S01]  /*4250*/  SYNCS.PHASECHK.TRANS64.TRYWAIT P2, [UR10+0x11800], R12 ;  /* 0x0118000cff0075a7 */ /* 0x0002a2000804014a */
[-C--:B------:R-:W-:Y:S01]  /*4260*/  FMUL R81, R81, R13.reuse ;  /* 0x0000000d51517220 */ /* 0x080fe20000400000 */
        /* <DEDUP_REMOVED lines=13> */
[----:B------:R-:W-:Y:S01]  /*4340*/  FMUL R61, R61, R13 ;  /* 0x0000000d3d3d7220 */ /* 0x000fe20000400000 */
        /* <DEDUP_REMOVED lines=16> */
[----:B------:R-:W-:Y:S01]  /*4450*/  F2FP.F16.F32.PACK_AB R30, R16, R17 ;  /* 0x00000011101e723e */ /* 0x000fe200000000ff */
[----:B-1----:R-:W-:Y:S06]  /*4460*/  @!P0 BRA `(.L_x_27) ;  /* 0x0000000000048947 */ /* 0x002fec0003800000 */
[----:B------:R-:W-:Y:S01]  /*4470*/  BPT.TRAP 0x1 ;  /* 0x000000040000795c */ /* 0x000fe20000300000 */
.L_x_27:
[----:B--2---:R-:W-:Y:S05]  /*4480*/  @P2 BRA `(.L_x_28) ;  /* 0x0000000000082947 */ /* 0x004fea0003800000 */
[----:B------:R-:W1:Y:S02]  /*4490*/  SYNCS.PHASECHK.TRANS64.TRYWAIT P2, [UR10+0x11800], R12 ;  /* 0x0118000cff0075a7 */ /* 0x000e64000804014a */
[----:B-1----:R-:W-:Y:S05]  /*44a0*/  @!P2 BRA `(.L_x_29) ;  /* 0x000000600088a947 */ /* 0x002fea0003800000 */
.L_x_28:
[----:B------:R-:W-:Y:S01]  /*44b0*/  UIMAD UR10, UR7, 0x280, UR4 ;  /* 0x00000280070a78a4 */ /* 0x000fe2000f8e0204 */
[----:B------:R-:W-:Y:S01]  /*44c0*/  WARPGROUP.ARRIVE ;  /* 0x00000000000079c5 */ /* 0x000fe20000000000 */
[----:B------:R-:W-:Y:S01]  /*44d0*/  UMOV UR11, 0xc0000010 ;  /* 0xc0000010000b7882 */ /* 0x000fe20000000000 */
[----:B------:R-:W-:Y:S01]  /*44e0*/  UMOV UR15, 0xc0000010 ;  /* 0xc0000010000f7882 */ /* 0x000fe20000000000 */
[----:B------:R-:W-:Y:S01]  /*44f0*/  UIADD3 UR14, UR10, 0x80, URZ ;  /* 0x000000800a0e7890 */ /* 0x000fe2000fffe03f */
[----:B------:R-:W-:Y:S01]  /*4500*/  F2FP.F16.F32.PACK_AB R39, R55, R54 ;  /* 0x000000363727723e */ /* 0x000fe200000000ff */
[----:B------:R-:W-:Y:S01]  /*4510*/  UIADD3 UR18, UR10, 0x100, URZ ;  /* 0x000001000a127890 */ /* 0x000fe2000fffe03f */
[----:B------:R-:W-:Y:S02]  /*4520*/  UMOV UR19, 0xc0000010 ;  /* 0xc000001000137882 */ /* 0x000fe40000000000 */
[----:B------:R-:W-:Y:S01]  /*4530*/  HGMMA.64x16x16.F32 R88, R24, gdesc[UR8].tnspB, R88, gsb0 ;  /* 0x4020000818587df0 */ /* 0x000fe20008000858 */
[----:B------:R-:W-:Y:S01]  /*4540*/  UIADD3 UR22, UR10, 0x180, URZ ;  /* 0x000001800a167890 */ /* 0x000fe2000fffe03f */
[----:B------:R-:W-:Y:S01]  /*4550*/  UMOV UR23, 0xc0000010 ;  /* 0xc000001000177882 */ /* 0x000fe20000000000 */
[----:B------:R-:W-:Y:S01]  /*4560*/  UIADD3 UR26, UR10, 0x200, URZ ;  /* 0x000002000a1a7890 */ /* 0x000fe2000fffe03f */
[----:B------:R-:W-:Y:S01]  /*4570*/  UMOV UR27, 0xc0000010 ;  /* 0xc0000010001b7882 */ /* 0x000fe20000000000 */
[----:B------:R-:W-:Y:S01]  /*4580*/  UMOV UR11, 0xc0000010 ;  /* 0xc0000010000b7882 */ /* 0x000fe20000000000 */
[----:B------:R-:W-:-:S02]  /*4590*/  WARPGROUP.DEPBAR.LE gsb0, 0x0 ;  /* 0x00008000000079c5 */ /* 0x000fc40000010000 */
        /* <DEDUP_REMOVED lines=69> */
[----:B------:R-:W-:Y:S01]  /*49f0*/  UIADD3 UR10, UR10, 0x260, URZ ;  /* 0x000002600a0a7890 */ /* 0x000fe2000fffe03f */
        /* <DEDUP_REMOVED lines=18> */
.L_x_30:
[----:B------:R-:W-:-:S04]  /*4b20*/  ULEA UR10, UR5, UR36, 0x3 ;  /* 0x00000024050a7291 */ /* 0x000fc8000f8e183f */
[----:B------:R-:W-:-:S04]  /*4b30*/  UIADD3 UR10, UR10, 0x11828, URZ ;  /* 0x000118280a0a7890 */ /* 0x000fc8000fffe03f */
[----:B------:R-:W-:-:S09]  /*4b40*/  UPRMT UR10, URZ, 0x654, UR10 ;  /* 0x000006543f0a7896 */ /* 0x000fd2000800000a */
[----:B------:R-:W-:Y:S01]  /*4b50*/  SYNCS.ARRIVE.TRANS64.RED.A1T0 RZ, [UR10], RZ ;  /* 0x000000ffffff79a7 */ /* 0x000fe2000810040a */
[----:B------:R-:W-:Y:S05]  /*4b60*/  @P1 BRA `(.L_x_31) ;  /* 0x0000000000041947 */ /* 0x000fea0003800000 */
[----:B------:R-:W-:Y:S01]  /*4b70*/  BPT.TRAP 0x1 ;  /* 0x000000040000795c */ /* 0x000fe20000300000 */
.L_x_31:
[----:B------:R-:W-:-:S04]  /*4b80*/  UIADD3 UR5, UR5, 0x1, URZ ;  /* 0x0000000105057890 */ /* 0x000fc8000fffe03f */
[----:B------:R-:W-:-:S04]  /*4b90*/  UISETP.NE.AND UP0, UPT, UR5, 0x5, UPT ;  /* 0x000000050500788c */ /* 0x000fc8000bf05270 */
[----:B------:R-:W-:Y:S01]  /*4ba0*/  USEL UR10, UR5, URZ, UP0 ;  /* 0x0000003f050a7287 */ /* 0x000fe20008000000 */
[----:B------:R-:W-:Y:S11]  /*4bb0*/  @!P0 BRA `(.L_x_32) ;  /* 0x0000000000048947 */ /* 0x000ff60003800000 */
[----:B------:R-:W-:Y:S01]  /*4bc0*/  BPT.TRAP 0x1 ;  /* 0x000000040000795c */ /* 0x000fe20000300000 */
.L_x_32:
[----:B------:R-:W-:-:S04]  /*4bd0*/  ULEA UR5, UR10, UR36, 0x3 ;  /* 0x000000240a057291 */ /* 0x000fc8000f8e183f */
[----:B------:R-:W-:-:S04]  /*4be0*/  UIADD3 UR5, UR5, 0x11828, URZ ;  /* 0x0001182805057890 */ /* 0x000fc8000fffe03f */
[----:B------:R-:W-:-:S09]  /*4bf0*/  UPRMT UR5, URZ, 0x654, UR5 ;  /* 0x000006543f057896 */ /* 0x000fd20008000005 */
[----:B------:R-:W-:Y:S01]  /*4c00*/  SYNCS.ARRIVE.TRANS64.RED.A1T0 RZ, [UR5], RZ ;  /* 0x000000ffffff79a7 */ /* 0x000fe20008100405 */
[----:B------:R-:W-:Y:S05]  /*4c10*/  @P1 BRA `(.L_x_33) ;  /* 0x0000000000041947 */ /* 0x000fea0003800000 */
[----:B------:R-:W-:Y:S01]  /*4c20*/  BPT.TRAP 0x1 ;  /* 0x000000040000795c */ /* 0x000fe20000300000 */
.L_x_33:
[----:B------:R-:W-:Y:S01]  /*4c30*/  UIADD3 UR7, UR7, 0x1, URZ ;  /* 0x0000000107077890 */ /* 0x000fe2000fffe03f */
[----:B------:R-:W-:Y:S01]  /*4c40*/  ISETP.GT.AND P2, PT, R9, 0x1, PT ;  /* 0x000000010900780c */ /* 0x000fe20003f44270 */
[----:B------:R-:W-:Y:S01]  /*4c50*/  UIADD3 UR5, UR10, 0x1, URZ ;  /* 0x000000010a057890 */ /* 0x000fe2000fffe03f */
[----:B------:R-:W-:Y:S01]  /*4c60*/  VIADD R5, R5, 0x40 ;  /* 0x0000004005057836 */ /* 0x000fe20000000000 */
[----:B------:R-:W-:Y:S01]  /*4c70*/  UISETP.NE.AND UP1, UPT, UR7, 0x5, UPT ;  /* 0x000000050700788c */ /* 0x000fe2000bf25270 */
[----:B------:R-:W-:Y:S01]  /*4c80*/  IADD3 R10, R9, -0x1, RZ ;  /* 0xffffffff090a7810 */ /* 0x000fe20007ffe0ff */
[----:B------:R-:W-:Y:S01]  /*4c90*/  UISETP.NE.AND UP0, UPT, UR5, 0x5, UPT ;  /* 0x000000050500788c */ /* 0x000fe2000bf05270 */
[----:B------:R-:W-:Y:S01]  /*4ca0*/  IMAD.MOV.U32 R13, RZ, RZ, R4 ;  /* 0x000000ffff0d7224 */ /* 0x000fe200078e0004 */
[----:B------:R-:W-:Y:S01]  /*4cb0*/  USEL UR10, URZ, 0x1, UP1 ;  /* 0x000000013f0a7887 */ /* 0x000fe20008800000 */
[----:B------:R-:W-:Y:S01]  /*4cc0*/  MOV R15, R7 ;  /* 0x00000007000f7202 */ /* 0x000fe20000000f00 */
[----:B------:R-:W-:-:S02]  /*4cd0*/  USEL UR5, UR5, URZ, UP0 ;  /* 0x0000003f05057287 */ /* 0x000fc40008000000 */
[----:B------:R-:W-:Y:S02]  /*4ce0*/  USEL UR7, UR7, URZ, UP1 ;  /* 0x0000003f07077287 */ /* 0x000fe40008800000 */
[----:B-1----:R-:W-:Y:S01]  /*4cf0*/  LOP3.LUT R11, R3, UR10, RZ, 0x3c, !PT ;  /* 0x0000000a030b7c12 */ /* 0x002fe2000f8e3cff */
[----:B------:R-:W-:Y:S09]  /*4d00*/  @P2 BRA `(.L_x_34) ;  /* 0xffffffe000682947 */ /* 0x000ff2000383ffff */
.L_x_23:
[----:B------:R-:W-:-:S13]  /*4d10*/  ISETP.GE.AND P2, PT, R9, RZ, PT ;  /* 0x000000ff0900720c */ /* 0x000fda0003f46270 */
[----:B------:R-:W-:Y:S05]  /*4d20*/  @!P2 BRA `(.L_x_35) ;  /* 0x0000002000e0a947 */ /* 0x000fea0003800000 */
[----:B------:R-:W-:Y:S01]  /*4d30*/  VIADD R3, R9, 0x1 ;  /* 0x0000000109037836 */ /* 0x000fe20000000000 */
[----:B------:R-:W-:Y:S01]  /*4d40*/  MOV R12, R4 ;  /* 0x00000004000c7202 */ /* 0x000fe20000000f00 */
[----:B------:R-:W-:Y:S01]  /*4d50*/  IMAD.MOV.U32 R10, RZ, RZ, R7 ;  /* 0x000000ffff0a7224 */ /* 0x000fe200078e0007 */
[----:B------:R-:W-:-:S06]  /*4d60*/  ULDC UR29, c[0x0][0x604] ;  /* 0x00018100001d7ab9 */ /* 0x000fcc0000000800 */
.L_x_46:
[----:B------:R-:W-:Y:S05]  /*4d70*/  @!P0 BRA `(.L_x_36) ;  /* 0x0000000000048947 */ /* 0x000fea0003800000 */
[----:B------:R-:W-:Y:S01]  /*4d80*/  BPT.TRAP 0x1 ;  /* 0x000000040000795c */ /* 0x000fe20000300000 */
.L_x_36:
[----:B------:R-:W-:Y:S01]  /*4d90*/  ULEA UR10, UR7, UR36, 0x3 ;  /* 0x00000024070a7291 */ /* 0x000fe2000f8e183f */
[----:B------:R-:W-:-:S08]  /*4da0*/  SHF.L.U32 R4, R11, 0x1f, RZ ;  /* 0x0000001f0b047819 */ /* 0x000fd000000006ff */
[----:B------:R-:W1:Y:S02]  /*4db0*/  SYNCS.PHASECHK.TRANS64.TRYWAIT P2, [UR10+0x11800], R4 ;  /* 0x01180004ff0075a7 */ /* 0x000e64000804014a */
[----:B-1----:R-:W-:Y:S05]  /*4dc0*/  @!P2 BRA `(.L_x_37) ;  /* 0x000000580058a947 */ /* 0x002fea0003800000 */
.L_x_112:
        /* <DEDUP_REMOVED lines=16> */
[----:B------:R-:W-:Y:S01]  /*4ed0*/  LOP3.LUT R9, R11, UR10, RZ, 0x3c, !PT ;  /* 0x0000000a0b097c12 */ /* 0x000fe2000f8e3cff */
        /* <DEDUP_REMOVED lines=15> */
.L_x_38:
[C---:B------:R-:W-:Y:S01]  /*4fd0*/  IADD3 R11, R5.reuse, 0x1, RZ ;  /* 0x00000001050b7810 */ /* 0x040fe20007ffe0ff */
[C---:B------:R-:W-:Y:S01]  /*4fe0*/  VIADD R13, R5.reuse, 0x8 ;  /* 0x00000008050d7836 */ /* 0x040fe20000000000 */
[C---:B------:R-:W-:Y:S01]  /*4ff0*/  ISETP.GE.AND P2, PT, R0.reuse, R5, PT ;  /* 0x000000050000720c */ /* 0x040fe20003f46270 */
[C---:B------:R-:W-:Y:S01]  /*5000*/  VIADD R17, R5.reuse, 0x10 ;  /* 0x0000001005117836 */ /* 0x040fe20000000000 */
[----:B------:R-:W-:Y:S01]  /*5010*/  ISETP.GE.AND P3, PT, R0, R11, PT ;  /* 0x0000000b0000720c */ /* 0x000fe20003f66270 */
[----:B------:R-:W-:Y:S01]  /*5020*/  ULEA UR10, UR7, UR36, 0x3 ;  /* 0x00000024070a7291 */ /* 0x000fe2000f8e183f */
[----:B-1----:R-:W-:Y:S02]  /*5030*/  FSEL R7, R24, -INF , P2 ;  /* 0xff80000018077808 */ /* 0x002fe40001000000 */
[----:B------:R-:W-:Y:S02]  /*5040*/  IADD3 R15, R5, 0x9, RZ ;  /* 0x00000009050f7810 */ /* 0x000fe40007ffe0ff */
[----:B------:R-:W-:-:S02]  /*5050*/  ISETP.GE.AND P2, PT, R0, R13, PT ;  /* 0x0000000d0000720c */ /* 0x000fc40003f46270 */
[----:B------:R-:W-:Y:S02]  /*5060*/  FSEL R25, R25, -INF , P3 ;  /* 0xff80000019197808 */ /* 0x000fe40001800000 */
[----:B------:R-:W-:Y:S02]  /*5070*/  FMNMX R4, R7, R12, !PT ;  /* 0x0000000c07047209 */ /* 0x000fe40007800000 */
[----:B------:R-:W-:Y:S02]  /*5080*/  ISETP.GE.AND P3, PT, R0, R15, PT ;  /* 0x0000000f0000720c */ /* 0x000fe40003f66270 */
[----:B------:R-:W-:Y:S02]  /*5090*/  FSEL R28, R28, -INF , P2 ;  /* 0xff8000001c1c7808 */ /* 0x000fe40001000000 */
[----:B------:R-:W-:Y:S02]  /*50a0*/  FMNMX R21, R25, R4, !PT ;  /* 0x0000000419157209 */ /* 0x000fe40007800000 */
[----:B------:R-:W-:-:S02]  /*50b0*/  IADD3 R19, R5, 0x11, RZ ;  /* 0x0000001105137810 */ /* 0x000fc40007ffe0ff */
[----:B------:R-:W-:Y:S02]  /*50c0*/  ISETP.GE.AND P2, PT, R0, R17, PT ;  /* 0x000000110000720c */ /* 0x000fe40003f46270 */
[----:B------:R-:W-:Y:S02]  /*50d0*/  FSEL R29, R29, -INF , P3 ;  /* 0xff8000001d1d7808 */ /* 0x000fe40001800000 */
[----:B------:R-:W-:Y:S01]  /*50e0*/  FMNMX R4, R28, R21, !PT ;  /* 0x000000151c047209 */ /* 0x000fe20007800000 */
[----:B------:R-:W-:Y:S01]  /*50f0*/  VIADD R21, R5, 0x18 ;  /* 0x0000001805157836 */ /* 0x000fe20000000000 */
[----:B------:R-:W-:Y:S02]  /*5100*/  ISETP.GE.AND P3, PT, R0, R19, PT ;  /* 0x000000130000720c */ /* 0x000fe40003f66270 */
[----:B------:R-:W-:Y:S02]  /*5110*/  FSEL R32, R32, -INF , P2 ;  /* 0xff80000020207808 */ /* 0x000fe40001000000 */
[----:B------:R-:W-:-:S02]  /*5120*/  FMNMX R97, R29, R4, !PT ;  /* 0x000000041d617209 */ /* 0x000fc40007800000 */
[----:B------:R-:W-:Y:S02]  /*5130*/  IADD3 R23, R5, 0x19, RZ ;  /* 0x0000001905177810 */ /* 0x000fe40007ffe0ff */
[----:B------:R-:W-:Y:S02]  /*5140*/  ISETP.GE.AND P2, PT, R0, R21, PT ;  /* 0x000000150000720c */ /* 0x000fe40003f46270 */
[----:B------:R-:W-:Y:S02]  /*5150*/  FSEL R33, R33, -INF , P3 ;  /* 0xff80000021217808 */ /* 0x000fe40001800000 */
[----:B------:R-:W-:Y:S01]  /*5160*/  FMNMX R4, R32, R97, !PT ;  /* 0x0000006120047209 */ /* 0x000fe20007800000 */
[----:B------:R-:W-:Y:S01]  /*5170*/  VIADD R97, R5, 0x20 ;  /* 0x0000002005617836 */ /* 0x000fe20000000000 */
[----:B------:R-:W-:Y:S02]  /*5180*/  ISETP.GE.AND P3, PT, R0, R23, PT ;  /* 0x000000170000720c */ /* 0x000fe40003f66270 */
[----:B------:R-:W-:-:S02]  /*5190*/  FSEL R36, R36, -INF , P2 ;  /* 0xff80000024247808 */ /* 0x000fc40001000000 */
[----:B------:R-:W-:Y:S02]  /*51a0*/  FMNMX R101, R33, R4, !PT ;  /* 0x0000000421657209 */ /* 0x000fe40007800000 */
[----:B------:R-:W-:Y:S02]  /*51b0*/  IADD3 R99, R5, 0x21, RZ ;  /* 0x0000002105637810 */ /* 0x000fe40007ffe0ff */
[----:B------:R-:W-:Y:S02]  /*51c0*/  ISETP.GE.AND P2, PT, R0, R97, PT ;  /* 0x000000610000720c */ /* 0x000fe40003f46270 */
[----:B------:R-:W-:Y:S02]  /*51d0*/  FSEL R37, R37, -INF , P3 ;  /* 0xff80000025257808 */ /* 0x000fe40001800000 */
[----:B------:R-:W-:Y:S01]  /*51e0*/  FMNMX R4, R36, R101, !PT ;  /* 0x0000006524047209 */ /* 0x000fe20007800000 */
[----:B------:R-:W-:Y:S01]  /*51f0*/  VIADD R101, R5, 0x28 ;  /* 0x0000002805657836 */ /* 0x000fe20000000000 */
[----:B------:R-:W-:-:S02]  /*5200*/  ISETP.GE.AND P3, PT, R0, R99, PT ;  /* 0x000000630000720c */ /* 0x000fc40003f66270 */
[----:B------:R-:W-:Y:S02]  /*5210*/  FSEL R40, R40, -INF , P2 ;  /* 0xff80000028287808 */ /* 0x000fe40001000000 */
        /* <DEDUP_REMOVED lines=20> */
[----:B------:R-:W-:-:S02]  /*5360*/  FMNMX R4, R48, R113, !PT ;  /* 0x0000007130047209 */ /* 0x000fc40007800000 */
[----:B------:R-:W-:Y:S02]  /*5370*/  ISETP.GE.AND P3, PT, R0, R111, PT ;  /* 0x0000006f0000720c */ /* 0x000fe40003f66270 */
[----:B------:R-:W-:Y:S02]  /*5380*/  FSEL R52, R52, -INF , P2 ;  /* 0xff80000034347808 */ /* 0x000fe40001000000 */
[----:B------:R-:W-:Y:S02]  /*5390*/  FMNMX R113, R49, R4, !PT ;  /* 0x0000000431717209 */ /* 0x000fe40007800000 */
[----:B------:R-:W-:Y:S02]  /*53a0*/  FSEL R53, R53, -INF , P3 ;  /* 0xff80000035357808 */ /* 0x000fe40001800000 */
[----:B------:R-:W-:Y:S02]  /*53b0*/  FMNMX R4, R52, R113, !PT ;  /* 0x0000007134047209 */ /* 0x000fe40007800000 */
[----:B------:R-:W-:-:S02]  /*53c0*/  ISETP.GE.AND P2, PT, R2, R5, PT ;  /* 0x000000050200720c */ /* 0x000fc40003f46270 */
[----:B------:R-:W-:Y:S02]  /*53d0*/  FMNMX R4, R53, R4, !PT ;  /* 0x0000000435047209 */ /* 0x000fe40007800000 */
[----:B------:R-:W-:Y:S02]  /*53e0*/  ISETP.GE.AND P3, PT, R2, R11, PT ;  /* 0x0000000b0200720c */ /* 0x000fe40003f66270 */
[----:B------:R-:W-:Y:S01]  /*53f0*/  FSEL R11, R26, -INF , P2 ;  /* 0xff8000001a0b7808 */ /* 0x000fe20001000000 */
[----:B------:R-:W1:Y:S01]  /*5400*/  SHFL.BFLY PT, R113, R4, 0x1, 0x1f ;  /* 0x0c201f0004717f89 */ /* 0x000e6200000e0000 */
[----:B------:R-:W-:Y:S02]  /*5410*/  ISETP.GE.AND P2, PT, R2, R13, PT ;  /* 0x0000000d0200720c */ /* 0x000fe40003f46270 */
[----:B------:R-:W-:Y:S02]  /*5420*/  FSEL R27, R27, -INF , P3 ;  /* 0xff8000001b1b7808 */ /* 0x000fe40001800000 */
[----:B------:R-:W-:-:S02]  /*5430*/  FMNMX R16, R11, R10, !PT ;  /* 0x0000000a0b107209 */ /* 0x000fc40007800000 */
[----:B------:R-:W-:Y:S02]  /*5440*/  ISETP.GE.AND P3, PT, R2, R15, PT ;  /* 0x0000000f0200720c */ /* 0x000fe40003f66270 */
[----:B------:R-:W-:Y:S02]  /*5450*/  FSEL R30, R30, -INF , P2 ;  /* 0xff8000001e1e7808 */ /* 0x000fe40001000000 */
[----:B------:R-:W-:Y:S02]  /*5460*/  FMNMX R13, R27, R16, !PT ;  /* 0x000000101b0d7209 */ /* 0x000fe40007800000 */
[----:B------:R-:W-:Y:S02]  /*5470*/  FSEL R31, R31, -INF , P3 ;  /* 0xff8000001f1f7808 */ /* 0x000fe40001800000 */
[C---:B------:R-:W-:Y:S02]  /*5480*/  ISETP.GE.AND P2, PT, R2.reuse, R17, PT ;  /* 0x000000110200720c */ /* 0x040fe40003f46270 */
[----:B------:R-:W-:-:S02]  /*5490*/  ISETP.GE.AND P4, PT, R2, R19, PT ;  /* 0x000000130200720c */ /* 0x000fc40003f86270 */
[----:B------:R-:W-:Y:S02]  /*54a0*/  FSEL R34, R34, -INF , P2 ;  /* 0xff80000022227808 */ /* 0x000fe40001000000 */
[----:B------:R-:W-:Y:S02]  /*54b0*/  FSEL R35, R35, -INF , P4 ;  /* 0xff80000023237808 */ /* 0x000fe40002000000 */
[----:B------:R-:W-:Y:S02]  /*54c0*/  ISETP.GE.AND P3, PT, R2, R21, PT ;  /* 0x000000150200720c */ /* 0x000fe40003f66270 */
[----:B-1----:R-:W-:Y:S02]  /*54d0*/  FMNMX R113, R4, R113, !PT ;  /* 0x0000007104717209 */ /* 0x002fe40007800000 */
[----:B------:R-:W-:Y:S02]  /*54e0*/  FMNMX R4, R30, R13, !PT ;  /* 0x0000000d1e047209 */ /* 0x000fe40007800000 */
[----:B------:R-:W-:Y:S01]  /*54f0*/  ISETP.GE.AND P2, PT, R2, R23, PT ;  /* 0x000000170200720c */ /* 0x000fe20003f46270 */
[----:B------:R-:W1:Y:S01]  /*5500*/  SHFL.BFLY PT, R14, R113, 0x2, 0x1f ;  /* 0x0c401f00710e7f89 */ /* 0x000e6200000e0000 */
[----:B------:R-:W-:-:S02]  /*5510*/  FMNMX R13, R31, R4, !PT ;  /* 0x000000041f0d7209 */ /* 0x000fc40007800000 */
[----:B------:R-:W-:Y:S02]  /*5520*/  FSEL R38, R38, -INF , P3 ;  /* 0xff80000026267808 */ /* 0x000fe40001800000 */
[C---:B------:R-:W-:Y:S02]  /*5530*/  ISETP.GE.AND P4, PT, R2.reuse, R97, PT ;  /* 0x000000610200720c */ /* 0x040fe40003f86270 */
[----:B------:R-:W-:Y:S02]  /*5540*/  FSEL R39, R39, -INF , P2 ;  /* 0xff80000027277808 */ /* 0x000fe40001000000 */
[C---:B------:R-:W-:Y:S02]  /*5550*/  ISETP.GE.AND P2, PT, R2.reuse, R103, PT ;  /* 0x000000670200720c */ /* 0x040fe40003f46270 */
[----:B------:R-:W-:Y:S02]  /*5560*/  ISETP.GE.AND P3, PT, R2, R99, PT ;  /* 0x000000630200720c */ /* 0x000fe40003f66270 */
[----:B------:R-:W-:-:S02]  /*5570*/  FSEL R42, R42, -INF , P4 ;  /* 0xff8000002a2a7808 */ /* 0x000fc40002000000 */
[----:B------:R-:W-:Y:S02]  /*5580*/  FSEL R47, R47, -INF , P2 ;  /* 0xff8000002f2f7808 */ /* 0x000fe40001000000 */
[----:B------:R-:W-:Y:S02]  /*5590*/  FSEL R43, R43, -INF , P3 ;  /* 0xff8000002b2b7808 */ /* 0x000fe40001800000 */
[C---:B------:R-:W-:Y:S02]  /*55a0*/  ISETP.GE.AND P3, PT, R2.reuse, R107, PT ;  /* 0x0000006b0200720c */ /* 0x040fe40003f66270 */
[----:B------:R-:W-:Y:S02]  /*55b0*/  ISETP.GE.AND P4, PT, R2, R105, PT ;  /* 0x000000690200720c */ /* 0x000fe40003f86270 */
[----:B------:R-:W-:Y:S02]  /*55c0*/  FSEL R51, R51, -INF , P3 ;  /* 0xff80000033337808 */ /* 0x000fe40001800000 */
[----:B-1----:R-:W-:-:S02]  /*55d0*/  FMNMX R4, R113, R14, !PT ;  /* 0x0000000e71047209 */ /* 0x002fc40007800000 */
[----:B------:R-:W-:Y:S02]  /*55e0*/  FMNMX R14, R34, R13, !PT ;  /* 0x0000000d220e7209 */ /* 0x000fe40007800000 */
[C---:B------:R-:W-:Y:S02]  /*55f0*/  FSETP.NEU.AND P5, PT, R4.reuse, -INF , PT ;  /* 0xff8000000400780b */ /* 0x040fe40003fad000 */
[----:B------:R-:W-:Y:S02]  /*5600*/  FMNMX R15, R35, R14, !PT ;  /* 0x0000000e230f7209 */ /* 0x000fe40007800000 */
[----:B------:R-:W-:Y:S02]  /*5610*/  FSEL R13, R4, RZ, P5 ;  /* 0x000000ff040d7208 */ /* 0x000fe40002800000 */
[----:B------:R-:W-:Y:S02]  /*5620*/  FMNMX R16, R38, R15, !PT ;  /* 0x0000000f26107209 */ /* 0x000fe40007800000 */
[----:B------:R-:W-:Y:S01]  /*5630*/  ISETP.GE.AND P5, PT, R2, R101, PT ;  /* 0x000000650200720c */ /* 0x000fe20003fa6270 */
[----:B------:R-:W-:Y:S01]  /*5640*/  FMUL R14, R13, UR29 ;  /* 0x0000001d0d0e7c20 */ /* 0x000fe20008400000 */
[----:B------:R-:W-:Y:S01]  /*5650*/  FMNMX R15, R39, R16, !PT ;  /* 0x00000010270f7209 */ /* 0x000fe20007800000 */
[----:B------:R-:W-:Y:S01]  /*5660*/  FADD R13, -R13, R12 ;  /* 0x0000000c0d0d7221 */ /* 0x000fe20000000100 */
[----:B------:R-:W-:Y:S01]  /*5670*/  FSEL R46, R46, -INF , P5 ;  /* 0xff8000002e2e7808 */ /* 0x000fe20002800000 */
[--C-:B------:R-:W-:Y:S01]  /*5680*/  FFMA R7, R7, UR29, -R14.reuse ;  /* 0x0000001d07077c23 */ /* 0x100fe2000800080e */
[--C-:B------:R-:W-:Y:S01]  /*5690*/  FFMA R25, R25, UR29, -R14.reuse ;  /* 0x0000001d19197c23 */ /* 0x100fe2000800080e */
[----:B------:R-:W-:Y:S01]  /*56a0*/  FMNMX R16, R42, R15, !PT ;  /* 0x0000000f2a107209 */ /* 0x000fe20007800000 */
[--C-:B------:R-:W-:Y:S01]  /*56b0*/  FFMA R28, R28, UR29, -R14.reuse ;  /* 0x0000001d1c1c7c23 */ /* 0x100fe2000800080e */
[----:B------:R-:W-:Y:S01]  /*56c0*/  FSEL R50, R50, -INF , P4 ;  /* 0xff80000032327808 */ /* 0x000fe20002000000 */
        /* <DEDUP_REMOVED lines=11> */
[C---:B------:R-:W-:Y:S01]  /*5780*/  ISETP.GE.AND P4, PT, R2.reuse, R111, PT ;  /* 0x0000006f0200720c */ /* 0x040fe20003f86270 */
[--C-:B------:R-:W-:Y:S01]  /*5790*/  FFMA R41, R41, UR29, -R14.reuse ;  /* 0x0000001d29297c23 */ /* 0x100fe2000800080e */
[----:B------:R-:W-:Y:S01]  /*57a0*/  FMNMX R15, R47, R16, !PT ;  /* 0x000000102f0f7209 */ /* 0x000fe20007800000 */
[----:B------:R-:W-:Y:S01]  /*57b0*/  @!P6 FMUL R7, R7, 0.5 ;  /* 0x3f0000000707e820 */ /* 0x000fe20000400000 */
[----:B------:R-:W-:Y:S01]  /*57c0*/  ISETP.GE.AND P5, PT, R2, R109, PT ;  /* 0x0000006d0200720c */ /* 0x000fe20003fa6270 */
[----:B------:R-:W-:Y:S01]  /*57d0*/  @!P2 FMUL R25, R25, 0.5 ;  /* 0x3f0000001919a820 */ /* 0x000fe20000400000 */
[----:B------:R-:W-:Y:S01]  /*57e0*/  FMNMX R16, R50, R15, !PT ;  /* 0x0000000f32107209 */ /* 0x000fe20007800000 */
[----:B------:R-:W1:Y:S01]  /*57f0*/  MUFU.EX2 R24, R7 ;  /* 0x0000000700187308 */ /* 0x000e620000000800 */
[----:B------:R-:W-:Y:S01]  /*5800*/  FSEL R55, R55, -INF , P4 ;  /* 0xff80000037377808 */ /* 0x000fe20002000000 */
[----:B------:R-:W-:Y:S01]  /*5810*/  @!P3 FMUL R28, R28, 0.5 ;  /* 0x3f0000001c1cb820 */ /* 0x000fe20000400000 */
[----:B------:R-:W-:Y:S01]  /*5820*/  FSEL R54, R54, -INF , P5 ;  /* 0xff80000036367808 */ /* 0x000fe20002800000 */
[--C-:B------:R-:W-:Y:S01]  /*5830*/  FFMA R44, R44, UR29, -R14.reuse ;  /* 0x0000001d2c2c7c23 */ /* 0x100fe2000800080e */
[----:B------:R-:W-:Y:S01]  /*5840*/  FSETP.GEU.AND P4, PT, R29, -126, PT ;  /* 0xc2fc00001d00780b */ /* 0x000fe20003f8e000 */
[--C-:B------:R-:W-:Y:S01]  /*5850*/  FFMA R45, R45, UR29, -R14.reuse ;  /* 0x0000001d2d2d7c23 */ /* 0x100fe2000800080e */
[----:B------:R-:W-:Y:S01]  /*5860*/  FSETP.GEU.AND P5, PT, R32, -126, PT ;  /* 0xc2fc00002000780b */ /* 0x000fe20003fae000 */
[----:B------:R-:W2:Y:S01]  /*5870*/  MUFU.EX2 R25, R25 ;  /* 0x0000001900197308 */ /* 0x000ea20000000800 */
[----:B------:R-:W-:Y:S01]  /*5880*/  FMNMX R15, R51, R16, !PT ;  /* 0x00000010330f7209 */ /* 0x000fe20007800000 */
[--C-:B------:R-:W-:Y:S01]  /*5890*/  FFMA R48, R48, UR29, -R14.reuse ;  /* 0x0000001d30307c23 */ /* 0x100fe2000800080e */
[--C-:B------:R-:W-:Y:S01]  /*58a0*/  FFMA R49, R49, UR29, -R14.reuse ;  /* 0x0000001d31317c23 */ /* 0x100fe2000800080e */
[--C-:B------:R-:W-:Y:S01]  /*58b0*/  FFMA R53, R53, UR29, -R14.reuse ;  /* 0x0000001d35357c23 */ /* 0x100fe2000800080e */
[----:B------:R-:W-:Y:S01]  /*58c0*/  FMNMX R16, R54, R15, !PT ;  /* 0x0000000f36107209 */ /* 0x000fe20007800000 */
[----:B------:R-:W-:Y:S01]  /*58d0*/  FFMA R52, R52, UR29, -R14 ;  /* 0x0000001d34347c23 */ /* 0x000fe2000800080e */
[----:B------:R-:W-:Y:S01]  /*58e0*/  FMUL R13, R13, UR29 ;  /* 0x0000001d0d0d7c20 */ /* 0x000fe20008400000 */
[----:B------:R-:W3:Y:S01]  /*58f0*/  MUFU.EX2 R26, R28 ;  /* 0x0000001c001a7308 */ /* 0x000ee20000000800 */
[----:B------:R-:W-:Y:S01]  /*5900*/  FMNMX R16, R55, R16, !PT ;  /* 0x0000001037107209 */ /* 0x000fe20007800000 */
[----:B------:R-:W-:Y:S01]  /*5910*/  @!P4 FMUL R29, R29, 0.5 ;  /* 0x3f0000001d1dc820 */ /* 0x000fe20000400000 */
[----:B-1----:R-:W-:Y:S01]  /*5920*/  @!P6 FMUL R24, R24, R24 ;  /* 0x000000181818e220 */ /* 0x002fe20000400000 */
[----:B------:R-:W-:Y:S01]  /*5930*/  @!P5 FMUL R32, R32, 0.5 ;  /* 0x3f0000002020d820 */ /* 0x000fe20000400000 */
[----:B------:R-:W-:Y:S01]  /*5940*/  FSETP.GEU.AND P6, PT, R33, -126, PT ;  /* 0xc2fc00002100780b */ /* 0x000fe20003fce000 */
[----:B------:R-:W1:Y:S02]  /*5950*/  SHFL.BFLY PT, R7, R16, 0x1, 0x1f ;  /* 0x0c201f0010077f89 */ /* 0x000e6400000e0000 */
[----:B------:R-:W4:Y:S01]  /*5960*/  MUFU.EX2 R29, R29 ;  /* 0x0000001d001d7308 */ /* 0x000f220000000800 */
[----:B--2---:R-:W-:Y:S01]  /*5970*/  @!P2 FMUL R25, R25, R25 ;  /* 0x000000191919a220 */ /* 0x004fe20000400000 */
[----:B------:R-:W-:-:S06]  /*5980*/  FSETP.GEU.AND P2, PT, R36, -126, PT ;  /* 0xc2fc00002400780b */ /* 0x000fcc0003f4e000 */
[----:B------:R-:W2:Y:S01]  /*5990*/  MUFU.EX2 R32, R32 ;  /* 0x0000002000207308 */ /* 0x000ea20000000800 */
[----:B---3--:R-:W-:Y:S01]  /*59a0*/  @!P3 FMUL R26, R26, R26 ;  /* 0x0000001a1a1ab220 */ /* 0x008fe20000400000 */
[----:B------:R-:W-:Y:S01]  /*59b0*/  FSETP.GEU.AND P3, PT, R37, -126, PT ;  /* 0xc2fc00002500780b */ /* 0x000fe20003f6e000 */
[----:B------:R-:W-:-:S04]  /*59c0*/  @!P6 FMUL R33, R33, 0.5 ;  /* 0x3f0000002121e820 */ /* 0x000fc80000400000 */
[----:B------:R-:W-:Y:S02]  /*59d0*/  @!P2 FMUL R36, R36, 0.5 ;  /* 0x3f0000002424a820 */ /* 0x000fe40000400000 */
[----:B------:R-:W3:Y:S01]  /*59e0*/  MUFU.EX2 R33, R33 ;  /* 0x0000002100217308 */ /* 0x000ee20000000800 */
[----:B----4-:R-:W-:Y:S01]  /*59f0*/  @!P4 FMUL R29, R29, R29 ;  /* 0x0000001d1d1dc220 */ /* 0x010fe20000400000 */
[----:B------:R-:W-:Y:S02]  /*5a00*/  FSETP.GEU.AND P4, PT, R40, -126, PT ;  /* 0xc2fc00002800780b */ /* 0x000fe40003f8e000 */
[----:B-1----:R-:W-:Y:S02]  /*5a10*/  FMNMX R7, R16, R7, !PT ;  /* 0x0000000710077209 */ /* 0x002fe40007800000 */
[----:B------:R-:W-:Y:S01]  /*5a20*/  @!P3 FMUL R37, R37, 0.5 ;  /* 0x3f0000002525b820 */ /* 0x000fe20000400000 */
[----:B--2---:R-:W-:Y:S01]  /*5a30*/  @!P5 FMUL R32, R32, R32 ;  /* 0x000000202020d220 */ /* 0x004fe20000400000 */
[----:B------:R-:W1:Y:S01]  /*5a40*/  MUFU.EX2 R36, R36 ;  /* 0x0000002400247308 */ /* 0x000e620000000800 */
[----:B------:R-:W-:Y:S01]  /*5a50*/  FSETP.GEU.AND P5, PT, R41, -126, PT ;  /* 0xc2fc00002900780b */ /* 0x000fe20003fae000 */
[----:B------:R-:W2:Y:S05]  /*5a60*/  SHFL.BFLY PT, R18, R7, 0x2, 0x1f ;  /* 0x0c401f0007127f89 */ /* 0x000eaa00000e0000 */
[----:B------:R-:W-:Y:S01]  /*5a70*/  @!P4 FMUL R40, R40, 0.5 ;  /* 0x3f0000002828c820 */ /* 0x000fe20000400000 */
[----:B------:R-:W4:Y:S01]  /*5a80*/  MUFU.EX2 R37, R37 ;  /* 0x0000002500257308 */ /* 0x000f220000000800 */
[----:B---3--:R-:W-:Y:S01]  /*5a90*/  @!P6 FMUL R33, R33, R33 ;  /* 0x000000212121e220 */ /* 0x008fe20000400000 */
[----:B------:R-:W-:-:S04]  /*5aa0*/  FSETP.GEU.AND P6, PT, R44, -126, PT ;  /* 0xc2fc00002c00780b */ /* 0x000fc80003fce000 */
[----:B------:R-:W-:Y:S01]  /*5ab0*/  @!P5 FMUL R41, R41, 0.5 ;  /* 0x3f0000002929d820 */ /* 0x000fe20000400000 */
[----:B------:R-:W-:Y:S01]  /*5ac0*/  F2FP.F16.F32.PACK_AB R96, R33, R32 ;  /* 0x000000202160723e */ /* 0x000fe200000000ff */
[----:B------:R-:W3:Y:S01]  /*5ad0*/  MUFU.EX2 R15, R40 ;  /* 0x00000028000f7308 */ /* 0x000ee20000000800 */
[----:B-1----:R-:W-:Y:S01]  /*5ae0*/  @!P2 FMUL R36, R36, R36 ;  /* 0x000000242424a220 */ /* 0x002fe20000400000 */
[----:B------:R-:W-:-:S05]  /*5af0*/  FSETP.GEU.AND P2, PT, R45, -126, PT ;  /* 0xc2fc00002d00780b */ /* 0x000fca0003f4e000 */
[----:B------:R-:W-:Y:S01]  /*5b00*/  @!P6 FMUL R44, R44, 0.5 ;  /* 0x3f0000002c2ce820 */ /* 0x000fe20000400000 */
[----:B------:R-:W1:Y:S01]  /*5b10*/  MUFU.EX2 R16, R41 ;  /* 0x0000002900107308 */ /* 0x000e620000000800 */
[----:B----4-:R-:W-:Y:S01]  /*5b20*/  @!P3 FMUL R37, R37, R37 ;  /* 0x000000252525b220 */ /* 0x010fe20000400000 */
[----:B------:R-:W-:Y:S02]  /*5b30*/  FSETP.GEU.AND P3, PT, R48, -126, PT ;  /* 0xc2fc00003000780b */ /* 0x000fe40003f6e000 */
[----:B--2---:R-:W-:Y:S02]  /*5b40*/  FMNMX R7, R7, R18, !PT ;  /* 0x0000001207077209 */ /* 0x004fe40007800000 */
[----:B------:R-:W-:Y:S01]  /*5b50*/  F2FP.F16.F32.PACK_AB R98, R37, R36 ;  /* 0x000000242562723e */ /* 0x000fe200000000ff */
[----:B------:R-:W-:Y:S01]  /*5b60*/  @!P2 FMUL R45, R45, 0.5 ;  /* 0x3f0000002d2da820 */ /* 0x000fe20000400000 */
[----:B------:R-:W2:Y:S01]  /*5b70*/  MUFU.EX2 R17, R44 ;  /* 0x0000002c00117308 */ /* 0x000ea20000000800 */
[----:B---3--:R-:W-:Y:S01]  /*5b80*/  @!P4 FMUL R15, R15, R15 ;  /* 0x0000000f0f0fc220 */ /* 0x008fe20000400000 */
[----:B------:R-:W-:-:S05]  /*5b90*/  FSETP.GEU.AND P4, PT, R49, -126, PT ;  /* 0xc2fc00003100780b */ /* 0x000fca0003f8e000 */
[----:B------:R-:W-:Y:S01]  /*5ba0*/  @!P3 FMUL R48, R48, 0.5 ;  /* 0x3f0000003030b820 */ /* 0x000fe20000400000 */
[----:B------:R-:W3:Y:S01]  /*5bb0*/  MUFU.EX2 R18, R45 ;  /* 0x0000002d00127308 */ /* 0x000ee20000000800 */
[----:B-1----:R-:W-:Y:S01]  /*5bc0*/  @!P5 FMUL R16, R16, R16 ;  /* 0x000000101010d220 */ /* 0x002fe20000400000 */
[----:B------:R-:W-:-:S04]  /*5bd0*/  FSETP.NEU.AND P5, PT, R7, -INF , PT ;  /* 0xff8000000700780b */ /* 0x000fc80003fad000 */
[----:B------:R-:W-:Y:S01]  /*5be0*/  FSEL R21, R7, RZ, P5 ;  /* 0x000000ff07157208 */ /* 0x000fe20002800000 */
[----:B------:R-:W-:Y:S01]  /*5bf0*/  @!P4 FMUL R49, R49, 0.5 ;  /* 0x3f0000003131c820 */ /* 0x000fe20000400000 */
[----:B------:R-:W1:Y:S01]  /*5c00*/  MUFU.EX2 R19, R48 ;  /* 0x0000003000137308 */ /* 0x000e620000000800 */
[----:B--2---:R-:W-:Y:S01]  /*5c10*/  @!P6 FMUL R17, R17, R17 ;  /* 0x000000111111e220 */ /* 0x004fe20000400000 */
[----:B------:R-:W-:Y:S01]  /*5c20*/  FSETP.GEU.AND P6, PT, R53, -126, PT ;  /* 0xc2fc00003500780b */ /* 0x000fe20003fce000 */
[C---:B------:R-:W-:Y:S01]  /*5c30*/  FMUL R22, R21.reuse, UR29 ;  /* 0x0000001d15167c20 */ /* 0x040fe20008400000 */
[----:B------:R-:W-:Y:S01]  /*5c40*/  FSETP.GEU.AND P5, PT, R52, -126, PT ;  /* 0xc2fc00003400780b */ /* 0x000fe20003fae000 */
[----:B------:R-:W-:Y:S01]  /*5c50*/  FADD R21, -R21, R10 ;  /* 0x0000000a15157221 */ /* 0x000fe20000000100 */
[----:B------:R-:W-:Y:S01]  /*5c60*/  FADD R10, R25, R16 ;  /* 0x00000010190a7221 */ /* 0x000fe20000000000 */
[--C-:B------:R-:W-:Y:S01]  /*5c70*/  FFMA R23, R11, UR29, -R22.reuse ;  /* 0x0000001d0b177c23 */ /* 0x100fe20008000816 */
[----:B------:R-:W2:Y:S01]  /*5c80*/  MUFU.EX2 R14, R49 ;  /* 0x00000031000e7308 */ /* 0x000ea20000000800 */
[----:B---3--:R-:W-:Y:S01]  /*5c90*/  @!P2 FMUL R18, R18, R18 ;  /* 0x000000121212a220 */ /* 0x008fe20000400000 */
[--C-:B------:R-:W-:Y:S01]  /*5ca0*/  FFMA R27, R27, UR29, -R22.reuse ;  /* 0x0000001d1b1b7c23 */ /* 0x100fe20008000816 */
[--C-:B------:R-:W-:Y:S01]  /*5cb0*/  FFMA R28, R30, UR29, -R22.reuse ;  /* 0x0000001d1e1c7c23 */ /* 0x100fe20008000816 */
[----:B------:R-:W-:Y:S01]  /*5cc0*/  FSETP.GEU.AND P2, PT, R23, -126, PT ;  /* 0xc2fc00001700780b */ /* 0x000fe20003f4e000 */
[--C-:B------:R-:W-:Y:S01]  /*5cd0*/  FFMA R40, R31, UR29, -R22.reuse ;  /* 0x0000001d1f287c23 */ /* 0x100fe20008000816 */
[--C-:B------:R-:W-:Y:S01]  /*5ce0*/  FFMA R41, R34, UR29, -R22.reuse ;  /* 0x0000001d22297c23 */ /* 0x100fe20008000816 */
[----:B------:R-:W-:Y:S01]  /*5cf0*/  @!P6 FMUL R53, R53, 0.5 ;  /* 0x3f0000003535e820 */ /* 0x000fe20000400000 */
[--C-:B------:R-:W-:Y:S01]  /*5d00*/  FFMA R44, R43, UR29, -R22.reuse ;  /* 0x0000001d2b2c7c23 */ /* 0x100fe20008000816 */
[----:B-1----:R-:W-:Y:S01]  /*5d10*/  @!P3 FMUL R19, R19, R19 ;  /* 0x000000131313b220 */ /* 0x002fe20000400000 */
[----:B------:R-:W-:Y:S01]  /*5d20*/  FSETP.GEU.AND P3, PT, R27, -126, PT ;  /* 0xc2fc00001b00780b */ /* 0x000fe20003f6e000 */
[----:B------:R-:W-:Y:S01]  /*5d30*/  @!P5 FMUL R52, R52, 0.5 ;  /* 0x3f0000003434d820 */ /* 0x000fe20000400000 */
[----:B------:R-:W1:Y:S01]  /*5d40*/  MUFU.EX2 R20, R53 ;  /* 0x0000003500147308 */ /* 0x000e620000000800 */
[--C-:B------:R-:W-:Y:S01]  /*5d50*/  FFMA R42, R42, UR29, -R22.reuse ;  /* 0x0000001d2a2a7c23 */ /* 0x100fe20008000816 */
[--C-:B------:R-:W-:Y:S01]  /*5d60*/  FFMA R46, R46, UR29, -R22.reuse ;  /* 0x0000001d2e2e7c23 */ /* 0x100fe20008000816 */
[--C-:B------:R-:W-:Y:S01]  /*5d70*/  FFMA R47, R47, UR29, -R22.reuse ;  /* 0x0000001d2f2f7c23 */ /* 0x100fe20008000816 */
[--C-:B------:R-:W-:Y:S01]  /*5d80*/  FFMA R50, R50, UR29, -R22.reuse ;  /* 0x0000001d32327c23 */ /* 0x100fe20008000816 */
[----:B------:R-:W-:Y:S01]  /*5d90*/  @!P2 FMUL R23, R23, 0.5 ;  /* 0x3f0000001717a820 */ /* 0x000fe20000400000 */
[----:B--2---:R-:W-:Y:S01]  /*5da0*/  @!P4 FMUL R14, R14, R14 ;  /* 0x0000000e0e0ec220 */ /* 0x004fe20000400000 */
[----:B------:R-:W-:Y:S01]  /*5db0*/  FSETP.GEU.AND P4, PT, R28, -126, PT ;  /* 0xc2fc00001c00780b */ /* 0x000fe20003f8e000 */
[----:B------:R-:W2:Y:S01]  /*5dc0*/  MUFU.EX2 R11, R52 ;  /* 0x00000034000b7308 */ /* 0x000ea20000000800 */
[--C-:B------:R-:W-:Y:S01]  /*5dd0*/  FFMA R51, R51, UR29, -R22.reuse ;  /* 0x0000001d33337c23 */ /* 0x100fe20008000816 */
[--C-:B------:R-:W-:Y:S01]  /*5de0*/  FFMA R54, R54, UR29, -R22.reuse ;  /* 0x0000001d36367c23 */ /* 0x100fe20008000816 */
[----:B------:R-:W-:Y:S01]  /*5df0*/  @!P3 FMUL R27, R27, 0.5 ;  /* 0x3f0000001b1bb820 */ /* 0x000fe20000400000 */
[----:B------:R-:W-:Y:S01]  /*5e00*/  FFMA R55, R55, UR29, -R22 ;  /* 0x0000001d37377c23 */ /* 0x000fe20008000816 */
[----:B------:R-:W-:Y:S01]  /*5e10*/  FADD R12, R26, R17 ;  /* 0x000000111a0c7221 */ /* 0x000fe20000000000 */
[----:B------:R-:W-:-:S02]  /*5e20*/  F2FP.F16.F32.PACK_AB R26, R29, R26 ;  /* 0x0000001a1d1a723e */ /* 0x000fc400000000ff */
[----:B------:R3:W4:Y:S01]  /*5e30*/  MUFU.EX2 R30, R23 ;  /* 0x00000017001e7308 */ /* 0x0007220000000800 */
[----:B-1----:R-:W-:Y:S01]  /*5e40*/  @!P6 FMUL R20, R20, R20 ;  /* 0x000000141414e220 */ /* 0x002fe20000400000 */
[----:B------:R-:W-:Y:S02]  /*5e50*/  FSETP.GEU.AND P6, PT, R41, -126, PT ;  /* 0xc2fc00002900780b */ /* 0x000fe40003fce000 */
[----:B------:R-:W-:-:S04]  /*5e60*/  @!P4 FMUL R28, R28, 0.5 ;  /* 0x3f0000001c1cc820 */ /* 0x000fc80000400000 */
[----:B------:R1:W5:Y:S01]  /*5e70*/  MUFU.EX2 R31, R27 ;  /* 0x0000001b001f7308 */ /* 0x0003620000000800 */
[----:B---3--:R-:W-:Y:S01]  /*5e80*/  FFMA R23, R35, UR29, -R22 ;  /* 0x0000001d23177c23 */ /* 0x008fe20008000816 */
[----:B--2---:R-:W-:Y:S01]  /*5e90*/  @!P5 FMUL R11, R11, R11 ;  /* 0x0000000b0b0bd220 */ /* 0x004fe20000400000 */
[----:B------:R-:W-:-:S04]  /*5ea0*/  FSETP.GEU.AND P5, PT, R40, -126, PT ;  /* 0xc2fc00002800780b */ /* 0x000fc80003fae000 */
[----:B------:R-:W-:Y:S01]  /*5eb0*/  @!P6 FMUL R41, R41, 0.5 ;  /* 0x3f0000002929e820 */ /* 0x000fe20000400000 */
[----:B------:R2:W3:Y:S01]  /*5ec0*/  MUFU.EX2 R34, R28 ;  /* 0x0000001c00227308 */ /* 0x0004e20000000800 */
[----:B----4-:R-:W-:Y:S01]  /*5ed0*/  @!P2 FMUL R30, R30, R30 ;  /* 0x0000001e1e1ea220 */ /* 0x010fe20000400000 */
[----:B------:R-:W-:Y:S01]  /*5ee0*/  FSETP.GEU.AND P2, PT, R23, -126, PT ;  /* 0xc2fc00001700780b */ /* 0x000fe20003f4e000 */
[----:B-1----:R-:W-:-:S05]  /*5ef0*/  FFMA R27, R38, UR29, -R22 ;  /* 0x0000001d261b7c23 */ /* 0x002fca0008000816 */
[----:B------:R-:W-:Y:S01]  /*5f00*/  @!P5 FMUL R40, R40, 0.5 ;  /* 0x3f0000002828d820 */ /* 0x000fe20000400000 */
[----:B-----5:R-:W-:Y:S01]  /*5f10*/  @!P3 FMUL R31, R31, R31 ;  /* 0x0000001f1f1fb220 */ /* 0x020fe20000400000 */
[----:B------:R-:W-:Y:S01]  /*5f20*/  FSETP.GEU.AND P3, PT, R27, -126, PT ;  /* 0xc2fc00001b00780b */ /* 0x000fe20003f6e000 */
[----:B--2---:R-:W-:Y:S01]  /*5f30*/  FFMA R28, R39, UR29, -R22 ;  /* 0x0000001d271c7c23 */ /* 0x004fe20008000816 */
[----:B------:R-:W1:Y:S01]  /*5f40*/  MUFU.EX2 R41, R41 ;  /* 0x0000002900297308 */ /* 0x000e620000000800 */
[----:B------:R-:W-:Y:S02]  /*5f50*/  FADD R22, R37, R20 ;  /* 0x0000001425167221 */ /* 0x000fe40000000000 */
[----:B------:R-:W-:Y:S01]  /*5f60*/  @!P2 FMUL R23, R23, 0.5 ;  /* 0x3f0000001717a820 */ /* 0x000fe20000400000 */
[----:B---3--:R-:W-:Y:S01]  /*5f70*/  @!P4 FMUL R34, R34, R34 ;  /* 0x000000222222c220 */ /* 0x008fe20000400000 */
[----:B------:R-:W-:-:S03]  /*5f80*/  FSETP.GEU.AND P4, PT, R28, -126, PT ;  /* 0xc2fc00001c00780b */ /* 0x000fc60003f8e000 */
[----:B------:R-:W2:Y:S03]  /*5f90*/  MUFU.EX2 R35, R40 ;  /* 0x0000002800237308 */ /* 0x000ea60000000800 */
[----:B------:R-:W-:-:S05]  /*5fa0*/  @!P3 FMUL R27, R27, 0.5 ;  /* 0x3f0000001b1bb820 */ /* 0x000fca0000400000 */
[----:B------:R3:W4:Y:S01]  /*5fb0*/  MUFU.EX2 R38, R23 ;  /* 0x0000001700267308 */ /* 0x0007220000000800 */
[----:B-1----:R-:W-:Y:S01]  /*5fc0*/  @!P6 FMUL R41, R41, R41 ;  /* 0x000000292929e220 */ /* 0x002fe20000400000 */
[----:B------:R-:W-:Y:S01]  /*5fd0*/  FSETP.GEU.AND P6, PT, R44, -126, PT ;  /* 0xc2fc00002c00780b */ /* 0x000fe20003fce000 */
[----:B------:R-:W-:-:S05]  /*5fe0*/  @!P4 FMUL R28, R28, 0.5 ;  /* 0x3f0000001c1cc820 */ /* 0x000fca0000400000 */
[----:B------:R1:W5:Y:S01]  /*5ff0*/  MUFU.EX2 R39, R27 ;  /* 0x0000001b00277308 */ /* 0x0003620000000800 */
[----:B--2---:R-:W-:Y:S01]  /*6000*/  @!P5 FMUL R35, R35, R35 ;  /* 0x000000232323d220 */ /* 0x004fe20000400000 */
[----:B------:R-:W-:Y:S01]  /*6010*/  FSETP.GEU.AND P5, PT, R42, -126, PT ;  /* 0xc2fc00002a00780b */ /* 0x000fe20003fae000 */
[----:B---3--:R-:W-:Y:S01]  /*6020*/  FADD R23, R32, R19 ;  /* 0x0000001320177221 */ /* 0x008fe20000000000 */
[----:B------:R-:W-:-:S03]  /*6030*/  F2FP.F16.F32.PACK_AB R32, R14, R19 ;  /* 0x000000130e20723e */ /* 0x000fc600000000ff */
[----:B------:R-:W-:Y:S01]  /*6040*/  @!P6 FMUL R44, R44, 0.5 ;  /* 0x3f0000002c2ce820 */ /* 0x000fe20000400000 */
[----:B------:R-:W2:Y:S01]  /*6050*/  MUFU.EX2 R40, R28 ;  /* 0x0000001c00287308 */ /* 0x000ea20000000800 */
[----:B----4-:R-:W-:Y:S01]  /*6060*/  @!P2 FMUL R38, R38, R38 ;  /* 0x000000262626a220 */ /* 0x010fe20000400000 */
[----:B------:R-:W-:Y:S01]  /*6070*/  FSETP.GEU.AND P2, PT, R46, -126, PT ;  /* 0xc2fc00002e00780b */ /* 0x000fe20003f4e000 */
[----:B-1----:R-:W-:-:S04]  /*6080*/  FADD R27, R36, R11 ;  /* 0x0000000b241b7221 */ /* 0x002fc80000000000 */
[----:B------:R-:W-:Y:S01]  /*6090*/  @!P5 FMUL R42, R42, 0.5 ;  /* 0x3f0000002a2ad820 */ /* 0x000fe20000400000 */
[----:B------:R-:W1:Y:S01]  /*60a0*/  MUFU.EX2 R44, R44 ;  /* 0x0000002c002c7308 */ /* 0x000e620000000800 */
[----:B-----5:R-:W-:Y:S01]  /*60b0*/  @!P3 FMUL R39, R39, R39 ;  /* 0x000000272727b220 */ /* 0x020fe20000400000 */
[----:B------:R-:W-:Y:S01]  /*60c0*/  FSETP.GEU.AND P3, PT, R47, -126, PT ;  /* 0xc2fc00002f00780b */ /* 0x000fe20003f6e000 */
[----:B------:R-:W-:-:S04]  /*60d0*/  FADD R27, R12, R27 ;  /* 0x0000001b0c1b7221 */ /* 0x000fc80000000000 */
[----:B------:R-:W-:Y:S01]  /*60e0*/  @!P2 FMUL R46, R46, 0.5 ;  /* 0x3f0000002e2ea820 */ /* 0x000fe20000400000 */
[----:B------:R-:W3:Y:S01]  /*60f0*/  MUFU.EX2 R43, R42 ;  /* 0x0000002a002b7308 */ /* 0x000ee20000000800 */
[----:B--2---:R-:W-:Y:S01]  /*6100*/  @!P4 FMUL R40, R40, R40 ;  /* 0x000000282828c220 */ /* 0x004fe20000400000 */
[----:B------:R-:W-:-:S04]  /*6110*/  FSETP.GEU.AND P4, PT, R50, -126, PT ;  /* 0xc2fc00003200780b */ /* 0x000fc80003f8e000 */
[----:B------:R-:W-:Y:S01]  /*6120*/  F2FP.F16.F32.PACK_AB R99, R40, R39 ;  /* 0x000000272863723e */ /* 0x000fe200000000ff */
[----:B------:R-:W-:Y:S01]  /*6130*/  @!P3 FMUL R47, R47, 0.5 ;  /* 0x3f0000002f2fb820 */ /* 0x000fe20000400000 */
[----:B------:R2:W4:Y:S01]  /*6140*/  MUFU.EX2 R45, R46 ;  /* 0x0000002e002d7308 */ /* 0x0005220000000800 */
[----:B-1----:R-:W-:Y:S01]  /*6150*/  @!P6 FMUL R44, R44, R44 ;  /* 0x0000002c2c2ce220 */ /* 0x002fe20000400000 */
[----:B------:R-:W-:-:S05]  /*6160*/  FSETP.GEU.AND P6, PT, R54, -126, PT ;  /* 0xc2fc00003600780b */ /* 0x000fca0003fce000 */
[----:B------:R-:W-:Y:S01]  /*6170*/  @!P4 FMUL R50, R50, 0.5 ;  /* 0x3f0000003232c820 */ /* 0x000fe20000400000 */
[----:B------:R1:W5:Y:S01]  /*6180*/  MUFU.EX2 R42, R47 ;  /* 0x0000002f002a7308 */ /* 0x0003620000000800 */
[----:B---3--:R-:W-:Y:S01]  /*6190*/  @!P5 FMUL R43, R43, R43 ;  /* 0x0000002b2b2bd220 */ /* 0x008fe20000400000 */
[----:B------:R-:W-:Y:S01]  /*61a0*/  FSETP.GEU.AND P5, PT, R51, -126, PT ;  /* 0xc2fc00003300780b */ /* 0x000fe20003fae000 */
[----:B--2---:R-:W-:Y:S01]  /*61b0*/  FMUL R46, R21, UR29 ;  /* 0x0000001d152e7c20 */ /* 0x004fe20008400000 */
[----:B------:R-:W-:Y:S01]  /*61c0*/  FADD R21, R33, R14 ;  /* 0x0000000e21157221 */ /* 0x000fe20000000000 */
[----:B------:R-:W-:Y:S02]  /*61d0*/  FADD R12, R30, R43 ;  /* 0x0000002b1e0c7221 */ /* 0x000fe40000000000 */
[----:B------:R-:W-:Y:S01]  /*61e0*/  @!P6 FMUL R54, R54, 0.5 ;  /* 0x3f0000003636e820 */ /* 0x000fe20000400000 */
[----:B------:R-:W2:Y:S01]  /*61f0*/  MUFU.EX2 R50, R50 ;  /* 0x0000003200327308 */ /* 0x000ea20000000800 */
[----:B----4-:R-:W-:Y:S01]  /*6200*/  @!P2 FMUL R45, R45, R45 ;  /* 0x0000002d2d2da220 */ /* 0x010fe20000400000 */
[----:B------:R-:W-:Y:S01]  /*6210*/  FSETP.GEU.AND P2, PT, R55, -126, PT ;  /* 0xc2fc00003700780b */ /* 0x000fe20003f4e000 */
[----:B------:R-:W-:Y:S01]  /*6220*/  FADD R28, R10, R21 ;  /* 0x000000150a1c7221 */ /* 0x000fe20000000000 */
[----:B------:R-:W-:Y:S01]  /*6230*/  FADD R10, R24, R15 ;  /* 0x0000000f180a7221 */ /* 0x000fe20000000000 */
[----:B------:R-:W-:Y:S01]  /*6240*/  FADD R21, R29, R18 ;  /* 0x000000121d157221 */ /* 0x000fe20000000000 */
[----:B-1----:R-:W-:Y:S01]  /*6250*/  FADD R47, R34, R45 ;  /* 0x0000002d222f7221 */ /* 0x002fe20000000000 */
[----:B------:R-:W-:Y:S01]  /*6260*/  @!P5 FMUL R51, R51, 0.5 ;  /* 0x3f0000003333d820 */ /* 0x000fe20000400000 */
[----:B------:R-:W1:Y:S01]  /*6270*/  MUFU.EX2 R54, R54 ;  /* 0x0000003600367308 */ /* 0x000e620000000800 */
[----:B-----5:R-:W-:Y:S01]  /*6280*/  @!P3 FMUL R42, R42, R42 ;  /* 0x0000002a2a2ab220 */ /* 0x020fe20000400000 */
[----:B------:R-:W-:Y:S01]  /*6290*/  FSETP.GEU.AND P3, PT, R13, -126, PT ;  /* 0xc2fc00000d00780b */ /* 0x000fe20003f6e000 */
[----:B------:R-:W-:Y:S01]  /*62a0*/  FADD R10, R10, R23 ;  /* 0x000000170a0a7221 */ /* 0x000fe20000000000 */
[----:B------:R-:W-:Y:S01]  /*62b0*/  FADD R21, R21, R22 ;  /* 0x0000001615157221 */ /* 0x000fe20000000000 */
[----:B------:R-:W-:Y:S01]  /*62c0*/  FADD R22, R31, R44 ;  /* 0x0000002c1f167221 */ /* 0x000fe20000000000 */
[----:B------:R-:W-:Y:S01]  /*62d0*/  FADD R48, R35, R42 ;  /* 0x0000002a23307221 */ /* 0x000fe20000000000 */
[----:B------:R-:W-:Y:S01]  /*62e0*/  @!P2 FMUL R55, R55, 0.5 ;  /* 0x3f0000003737a820 */ /* 0x000fe20000400000 */
[----:B------:R-:W3:Y:S01]  /*62f0*/  MUFU.EX2 R51, R51 ;  /* 0x0000003300337308 */ /* 0x000ee20000000800 */
[----:B--2---:R-:W-:Y:S01]  /*6300*/  @!P4 FMUL R50, R50, R50 ;  /* 0x000000323232c220 */ /* 0x004fe20000400000 */
[----:B------:R-:W-:Y:S01]  /*6310*/  FSETP.GEU.AND P4, PT, R46, -126, PT ;  /* 0xc2fc00002e00780b */ /* 0x000fe20003f8e000 */
[----:B------:R-:W-:Y:S01]  /*6320*/  FADD R21, R28, R21 ;  /* 0x000000151c157221 */ /* 0x000fe20000000000 */
[----:B------:R-:W-:Y:S01]  /*6330*/  FADD R10, R10, R27 ;  /* 0x0000001b0a0a7221 */ /* 0x000fe20000000000 */
[----:B------:R-:W-:Y:S01]  /*6340*/  FADD R49, R41, R50 ;  /* 0x0000003229317221 */ /* 0x000fe20000000000 */
[----:B------:R-:W-:Y:S01]  /*6350*/  F2FP.F16.F32.PACK_AB R24, R25, R24 ;  /* 0x000000181918723e */ /* 0x000fe200000000ff */
[----:B------:R-:W-:Y:S01]  /*6360*/  @!P3 FMUL R13, R13, 0.5 ;  /* 0x3f0000000d0db820 */ /* 0x000fe20000400000 */
[----:B------:R-:W2:Y:S01]  /*6370*/  MUFU.EX2 R55, R55 ;  /* 0x0000003700377308 */ /* 0x000ea20000000800 */
[----:B-1----:R-:W-:Y:S01]  /*6380*/  @!P6 FMUL R54, R54, R54 ;  /* 0x000000363636e220 */ /* 0x002fe20000400000 */
[----:B------:R-:W-:Y:S01]  /*6390*/  FADD R12, R12, R49 ;  /* 0x000000310c0c7221 */ /* 0x000fe20000000000 */
[----:B------:R-:W-:Y:S01]  /*63a0*/  FADD R10, R10, R21 ;  /* 0x000000150a0a7221 */ /* 0x000fe20000000000 */
[----:B------:R-:W-:-:S02]  /*63b0*/  F2FP.F16.F32.PACK_AB R25, R31, R30 ;  /* 0x0000001e1f19723e */ /* 0x000fc400000000ff */
[----:B------:R-:W-:Y:S01]  /*63c0*/  F2FP.F16.F32.PACK_AB R27, R35, R34 ;  /* 0x00000022231b723e */ /* 0x000fe200000000ff */
[----:B------:R-:W-:Y:S01]  /*63d0*/  @!P4 FMUL R46, R46, 0.5 ;  /* 0x3f0000002e2ec820 */ /* 0x000fe20000400000 */
[----:B------:R-:W1:Y:S01]  /*63e0*/  MUFU.EX2 R13, R13 ;  /* 0x0000000d000d7308 */ /* 0x000e620000000800 */
[----:B---3--:R-:W-:Y:S01]  /*63f0*/  @!P5 FMUL R51, R51, R51 ;  /* 0x000000333333d220 */ /* 0x008fe20000400000 */
[----:B------:R-:W-:Y:S02]  /*6400*/  F2FP.F16.F32.PACK_AB R28, R16, R15 ;  /* 0x0000000f101c723e */ /* 0x000fe400000000ff */
[----:B------:R-:W-:Y:S01]  /*6410*/  F2FP.F16.F32.PACK_AB R29, R44, R43 ;  /* 0x0000002b2c1d723e */ /* 0x000fe200000000ff */
[----:B------:R-:W-:Y:S01]  /*6420*/  FADD R53, R38, R51 ;  /* 0x0000003326357221 */ /* 0x000fe20000000000 */
[----:B------:R-:W-:Y:S02]  /*6430*/  F2FP.F16.F32.PACK_AB R30, R18, R17 ;  /* 0x00000011121e723e */ /* 0x000fe400000000ff */
[----:B------:R3:W4:Y:S01]  /*6440*/  MUFU.EX2 R23, R46 ;  /* 0x0000002e00177308 */ /* 0x0007220000000800 */
[----:B--2---:R-:W-:Y:S01]  /*6450*/  @!P2 FMUL R55, R55, R55 ;  /* 0x000000373737a220 */ /* 0x004fe20000400000 */
[----:B------:R-:W-:Y:S01]  /*6460*/  FADD R22, R22, R53 ;  /* 0x0000003516167221 */ /* 0x000fe20000000000 */
[----:B------:R-:W-:-:S02]  /*6470*/  F2FP.F16.F32.PACK_AB R31, R42, R45 ;  /* 0x0000002d2a1f723e */ /* 0x000fc400000000ff */
[----:B------:R-:W-:Y:S01]  /*6480*/  FADD R97, R40, R55 ;  /* 0x0000003728617221 */ /* 0x000fe20000000000 */
[----:B------:R-:W-:Y:S02]  /*6490*/  F2FP.F16.F32.PACK_AB R33, R51, R50 ;  /* 0x000000323321723e */ /* 0x000fe400000000ff */
[----:B------:R-:W-:Y:S01]  /*64a0*/  F2FP.F16.F32.PACK_AB R34, R20, R11 ;  /* 0x0000000b1422723e */ /* 0x000fe200000000ff */
[----:B---3--:R-:W-:Y:S01]  /*64b0*/  FADD R46, R39, R54 ;  /* 0x00000036272e7221 */ /* 0x008fe20000000000 */
[----:B------:R-:W-:Y:S01]  /*64c0*/  FADD R97, R48, R97 ;  /* 0x0000006130617221 */ /* 0x000fe20000000000 */
[----:B-1----:R-:W-:Y:S02]  /*64d0*/  @!P3 FMUL R13, R13, R13 ;  /* 0x0000000d0d0db220 */ /* 0x002fe40000400000 */
[----:B------:R-:W-:Y:S01]  /*64e0*/  FADD R47, R47, R46 ;  /* 0x0000002e2f2f7221 */ /* 0x000fe20000000000 */
[----:B------:R-:W-:Y:S01]  /*64f0*/  FADD R97, R22, R97 ;  /* 0x0000006116617221 */ /* 0x000fe20000000000 */
[----:B------:R-:W-:Y:S01]  /*6500*/  FFMA R6, R13, R6, R10 ;  /* 0x000000060d067223 */ /* 0x000fe2000000000a */
[----:B------:R-:W-:Y:S01]  /*6510*/  SHF.L.U32 R10, R9, 0x1f, RZ ;  /* 0x0000001f090a7819 */ /* 0x000fe200000006ff */
[----:B------:R-:W-:Y:S01]  /*6520*/  FADD R12, R12, R47 ;  /* 0x0000002f0c0c7221 */ /* 0x000fe20000000000 */
[----:B----4-:R-:W-:Y:S01]  /*6530*/  @!P4 FMUL R23, R23, R23 ;  /* 0x000000171717c220 */ /* 0x010fe20000400000 */
[-C--:B------:R-:W-:Y:S01]  /*6540*/  FMUL R88, R88, R13.reuse ;  /* 0x0000000d58587220 */ /* 0x080fe20000400000 */
[----:B------:R1:W2:Y:S01]  /*6550*/  SYNCS.PHASECHK.TRANS64.TRYWAIT P2, [UR10+0x11800], R10 ;  /* 0x0118000aff0075a7 */ /* 0x0002a2000804014a */
[----:B------:R-:W-:Y:S01]  /*6560*/  FADD R12, R12, R97 ;  /* 0x000000610c0c7221 */ /* 0x000fe20000000000 */
[-C--:B------:R-:W-:Y:S01]  /*6570*/  FMUL R89, R89, R13.reuse ;  /* 0x0000000d59597220 */ /* 0x080fe20000400000 */
[-C--:B------:R-:W-:Y:S01]  /*6580*/  FMUL R92, R92, R13.reuse ;  /* 0x0000000d5c5c7220 */ /* 0x080fe20000400000 */
[-C--:B------:R-:W-:Y:S01]  /*6590*/  FMUL R93, R93, R13.reuse ;  /* 0x0000000d5d5d7220 */ /* 0x080fe20000400000 */
[----:B------:R-:W-:Y:S01]  /*65a0*/  FFMA R8, R23, R8, R12 ;  /* 0x0000000817087223 */ /* 0x000fe2000000000c */
        /* <DEDUP_REMOVED lines=37> */
[----:B-12---:R-:W-:Y:S06]  /*6800*/  @!P0 BRA `(.L_x_39) ;  /* 0x0000000000048947 */ /* 0x006fec0003800000 */
[----:B------:R-:W-:Y:S01]  /*6810*/  BPT.TRAP 0x1 ;  /* 0x000000040000795c */ /* 0x000fe20000300000 */
.L_x_39:
[----:B------:R-:W-:Y:S05]  /*6820*/  @P2 BRA `(.L_x_40) ;  /* 0x0000000000082947 */ /* 0x000fea0003800000 */
[----:B------:R-:W1:Y:S02]  /*6830*/  SYNCS.PHASECHK.TRANS64.TRYWAIT P2, [UR10+0x11800], R10 ;  /* 0x0118000aff0075a7 */ /* 0x000e64000804014a */
[----:B-1----:R-:W-:Y:S05]  /*6840*/  @!P2 BRA `(.L_x_41) ;  /* 0x0000003c00d0a947 */ /* 0x002fea0003800000 */
.L_x_40:
        /* <DEDUP_REMOVED lines=103> */
.L_x_42:
[----:B------:R-:W-:-:S04]  /*6ec0*/  ULEA UR10, UR5, UR36, 0x3 ;  /* 0x00000024050a7291 */ /* 0x000fc8000f8e183f */
[----:B------:R-:W-:-:S04]  /*6ed0*/  UIADD3 UR10, UR10, 0x11828, URZ ;  /* 0x000118280a0a7890 */ /* 0x000fc8000fffe03f */
[----:B------:R-:W-:-:S09]  /*6ee0*/  UPRMT UR10, URZ, 0x654, UR10 ;  /* 0x000006543f0a7896 */ /* 0x000fd2000800000a */
[----:B------:R-:W-:Y:S01]  /*6ef0*/  SYNCS.ARRIVE.TRANS64.RED.A1T0 RZ, [UR10], RZ ;  /* 0x000000ffffff79a7 */ /* 0x000fe2000810040a */
[----:B------:R-:W-:Y:S05]  /*6f00*/  @P1 BRA `(.L_x_43) ;  /* 0x0000000000041947 */ /* 0x000fea0003800000 */
[----:B------:R-:W-:Y:S01]  /*6f10*/  BPT.TRAP 0x1 ;  /* 0x000000040000795c */ /* 0x000fe20000300000 */
.L_x_43:
[----:B------:R-:W-:-:S04]  /*6f20*/  UIADD3 UR5, UR5, 0x1, URZ ;  /* 0x0000000105057890 */ /* 0x000fc8000fffe03f */
[----:B------:R-:W-:-:S04]  /*6f30*/  UISETP.NE.AND UP0, UPT, UR5, 0x5, UPT ;  /* 0x000000050500788c */ /* 0x000fc8000bf05270 */
[----:B------:R-:W-:Y:S01]  /*6f40*/  USEL UR10, UR5, URZ, UP0 ;  /* 0x0000003f050a7287 */ /* 0x000fe20008000000 */
[----:B------:R-:W-:Y:S11]  /*6f50*/  @!P0 BRA `(.L_x_44) ;  /* 0x0000000000048947 */ /* 0x000ff60003800000 */
[----:B------:R-:W-:Y:S01]  /*6f60*/  BPT.TRAP 0x1 ;  /* 0x000000040000795c */ /* 0x000fe20000300000 */
.L_x_44:
[----:B------:R-:W-:-:S04]  /*6f70*/  ULEA UR5, UR10, UR36, 0x3 ;  /* 0x000000240a057291 */ /* 0x000fc8000f8e183f */
[----:B------:R-:W-:-:S04]  /*6f80*/  UIADD3 UR5, UR5, 0x11828, URZ ;  /* 0x0001182805057890 */ /* 0x000fc8000fffe03f */
[----:B------:R-:W-:-:S09]  /*6f90*/  UPRMT UR5, URZ, 0x654, UR5 ;  /* 0x000006543f057896 */ /* 0x000fd20008000005 */
[----:B------:R-:W-:Y:S01]  /*6fa0*/  SYNCS.ARRIVE.TRANS64.RED.A1T0 RZ, [UR5], RZ ;  /* 0x000000ffffff79a7 */ /* 0x000fe20008100405 */
[----:B------:R-:W-:Y:S05]  /*6fb0*/  @P1 BRA `(.L_x_45) ;  /* 0x0000000000041947 */ /* 0x000fea0003800000 */
[----:B------:R-:W-:Y:S01]  /*6fc0*/  BPT.TRAP 0x1 ;  /* 0x000000040000795c */ /* 0x000fe20000300000 */
.L_x_45:
[----:B------:R-:W-:Y:S01]  /*6fd0*/  UIADD3 UR7, UR7, 0x1, URZ ;  /* 0x0000000107077890 */ /* 0x000fe2000fffe03f */
[C---:B------:R-:W-:Y:S01]  /*6fe0*/  ISETP.GT.AND P2, PT, R3.reuse, 0x1, PT ;  /* 0x000000010300780c */ /* 0x040fe20003f44270 */
[----:B------:R-:W-:Y:S01]  /*6ff0*/  UIADD3 UR5, UR10, 0x1, URZ ;  /* 0x000000010a057890 */ /* 0x000fe2000fffe03f */
[----:B------:R-:W-:Y:S01]  /*7000*/  VIADD R3, R3, 0xffffffff ;  /* 0xffffffff03037836 */ /* 0x000fe20000000000 */
[----:B------:R-:W-:Y:S01]  /*7010*/  UISETP.NE.AND UP1, UPT, UR7, 0x5, UPT ;  /* 0x000000050700788c */ /* 0x000fe2000bf25270 */
[----:B------:R-:W-:Y:S01]  /*7020*/  IADD3 R5, R5, 0x40, RZ ;  /* 0x0000004005057810 */ /* 0x000fe20007ffe0ff */
[----:B------:R-:W-:Y:S01]  /*7030*/  UISETP.NE.AND UP0, UPT, UR5, 0x5, UPT ;  /* 0x000000050500788c */ /* 0x000fe2000bf05270 */
[----:B------:R-:W-:Y:S01]  /*7040*/  IMAD.MOV.U32 R12, RZ, RZ, R4 ;  /* 0x000000ffff0c7224 */ /* 0x000fe200078e0004 */
[----:B------:R-:W-:Y:S01]  /*7050*/  USEL UR10, URZ, 0x1, UP1 ;  /* 0x000000013f0a7887 */ /* 0x000fe20008800000 */
[----:B-1----:R-:W-:Y:S01]  /*7060*/  MOV R10, R7 ;  /* 0x00000007000a7202 */ /* 0x002fe20000000f00 */
[----:B------:R-:W-:-:S02]  /*7070*/  USEL UR5, UR5, URZ, UP0 ;  /* 0x0000003f05057287 */ /* 0x000fc40008000000 */
[----:B------:R-:W-:Y:S02]  /*7080*/  USEL UR7, UR7, URZ, UP1 ;  /* 0x0000003f07077287 */ /* 0x000fe40008800000 */
[----:B------:R-:W-:Y:S01]  /*7090*/  LOP3.LUT R11, R9, UR10, RZ, 0x3c, !PT ;  /* 0x0000000a090b7c12 */ /* 0x000fe2000f8e3cff */
[----:B------:R-:W-:Y:S09]  /*70a0*/  @P2 BRA `(.L_x_46) ;  /* 0xffffffdc00302947 */ /* 0x000ff2000383ffff */
.L_x_35:
[----:B------:R-:W1:Y:S01]  /*70b0*/  SHFL.BFLY PT, R3, R6, 0x1, 0x1f ;  /* 0x0c201f0006037f89 */ /* 0x000e6200000e0000 */
[----:B------:R-:W-:Y:S01]  /*70c0*/  BSSY B0, `(.L_x_47) ;  /* 0x0000023000007945 */ /* 0x000fe20003800000 */
[----:B------:R-:W-:Y:S01]  /*70d0*/  IMAD.MOV.U32 R9, RZ, RZ, 0x7f800000 ;  /* 0x7f800000ff097424 */ /* 0x000fe200078e00ff */
[----:B------:R-:W-:Y:S01]  /*70e0*/  MOV R10, 0x3f800000 ;  /* 0x3f800000000a7802 */ /* 0x000fe20000000f00 */
[----:B------:R-:W2:Y:S01]  /*70f0*/  SHFL.BFLY PT, R5, R8, 0x1, 0x1f ;  /* 0x0c201f0008057f89 */ /* 0x000ea200000e0000 */
[----:B------:R-:W-:Y:S01]  /*7100*/  MOV R11, 0x7f800000 ;  /* 0x7f800000000b7802 */ /* 0x000fe20000000f00 */
[----:B-1----:R-:W-:Y:S01]  /*7110*/  FADD R3, R3, R6 ;  /* 0x0000000603037221 */ /* 0x002fe20000000000 */
[----:B--2---:R-:W-:-:S04]  /*7120*/  FADD R16, R5, R8 ;  /* 0x0000000805107221 */ /* 0x004fc80000000000 */
[----:B------:R-:W1:Y:S04]  /*7130*/  SHFL.BFLY PT, R0, R3, 0x2, 0x1f ;  /* 0x0c401f0003007f89 */ /* 0x000e6800000e0000 */
[----:B------:R-:W2:Y:S01]  /*7140*/  SHFL.BFLY PT, R17, R16, 0x2, 0x1f ;  /* 0x0c401f0010117f89 */ /* 0x000ea200000e0000 */
[C---:B-1----:R-:W-:Y:S01]  /*7150*/  FSETP.NE.AND P0, PT, R3.reuse, -R0, PT ;  /* 0x800000000300720b */ /* 0x042fe20003f05000 */
[----:B------:R-:W-:Y:S01]  /*7160*/  FADD R5, R3, R0 ;  /* 0x0000000003057221 */ /* 0x000fe20000000000 */
[----:B------:R-:W-:Y:S02]  /*7170*/  IMAD.MOV.U32 R0, RZ, RZ, 0x3f800000 ;  /* 0x3f800000ff007424 */ /* 0x000fe400078e00ff */
[----:B--2---:R-:W-:-:S09]  /*7180*/  FADD R6, R16, R17 ;  /* 0x0000001110067221 */ /* 0x004fd20000000000 */
[----:B------:R-:W-:Y:S05]  /*7190*/  @!P0 BRA `(.L_x_48) ;  /* 0x0000000000548947 */ /* 0x000fea0003800000 */
[----:B------:R-:W-:Y:S01]  /*71a0*/  VIADD R0, R5, 0x1800000 ;  /* 0x0180000005007836 */ /* 0x000fe20000000000 */
[----:B------:R-:W-:Y:S04]  /*71b0*/  BSSY B1, `(.L_x_49) ;  /* 0x000000c000017945 */ /* 0x000fe80003800000 */
[----:B------:R-:W-:-:S04]  /*71c0*/  LOP3.LUT R0, R0, 0x7f800000, RZ, 0xc0, !PT ;  /* 0x7f80000000007812 */ /* 0x000fc800078ec0ff */
[----:B------:R-:W-:-:S13]  /*71d0*/  ISETP.GT.U32.AND P0, PT, R0, 0x1ffffff, PT ;  /* 0x01ffffff0000780c */ /* 0x000fda0003f04070 */
[----:B------:R-:W-:Y:S05]  /*71e0*/  @P0 BRA `(.L_x_50) ;  /* 0x0000000000100947 */ /* 0x000fea0003800000 */
[----:B------:R-:W-:Y:S02]  /*71f0*/  MOV R2, R5 ;  /* 0x0000000500027202 */ /* 0x000fe40000000f00 */
[----:B------:R-:W-:-:S07]  /*7200*/  MOV R15, 0x7220 ;  /* 0x00007220000f7802 */ /* 0x000fce0000000f00 */
[----:B------:R-:W-:Y:S05]  /*7210*/  CALL.REL.NOINC `($__internal_0_$__cuda_sm20_rcp_rn_f32_slowpath) ;  /* 0x0000003800047944 */ /* 0x000fea0003c00000 */
[----:B------:R-:W-:Y:S05]  /*7220*/  BRA `(.L_x_51) ;  /* 0x0000000000107947 */ /* 0x000fea0003800000 */
.L_x_50:
[----:B------:R-:W1:Y:S02]  /*7230*/  MUFU.RCP R0, R5 ;  /* 0x0000000500007308 */ /* 0x000e640000001000 */
[----:B-1----:R-:W-:-:S04]  /*7240*/  FFMA R2, R5, R0, -1 ;  /* 0xbf80000005027423 */ /* 0x002fc80000000000 */
[----:B------:R-:W-:-:S04]  /*7250*/  FADD.FTZ R3, -R2, -RZ ;  /* 0x800000ff02037221 */ /* 0x000fc80000010100 */
[----:B------:R-:W-:-:S07]  /*7260*/  FFMA R0, R0, R3, R0 ;  /* 0x0000000300007223 */ /* 0x000fce0000000000 */
.L_x_51:
[----:B------:R-:W-:Y:S05]  /*7270*/  BSYNC B1 ;  /* 0x0000000000017941 */ /* 0x000fea0003800000 */
.L_x_49:
[----:B------:R-:W-:Y:S01]  /*7280*/  FSETP.GEU.AND P0, PT, |R5|, 1.175494350822287508e-38, PT ;  /* 0x008000000500780b */ /* 0x000fe20003f0e200 */
[----:B------:R-:W-:-:S12]  /*7290*/  ULDC UR4, c[0x0][0x600] ;  /* 0x0001800000047ab9 */ /* 0x000fd80000000800 */
[----:B------:R-:W-:-:S04]  /*72a0*/  @!P0 FMUL R5, R5, 16777216 ;  /* 0x4b80000005058820 */ /* 0x000fc80000400000 */
[----:B------:R-:W1:Y:S02]  /*72b0*/  MUFU.LG2 R2, R5 ;  /* 0x0000000500027308 */ /* 0x000e640000000c00 */
[----:B-1----:R-:W-:-:S04]  /*72c0*/  @!P0 FADD R2, R2, -24 ;  /* 0xc1c0000002028421 */ /* 0x002fc80000000000 */
[----:B------:R-:W-:-:S04]  /*72d0*/  FMUL R11, R2, 0.69314718246459960938 ;  /* 0x3f317218020b7820 */ /* 0x000fc80000400000 */
[----:B------:R-:W-:-:S07]  /*72e0*/  FFMA R11, R4, UR4, R11 ;  /* 0x00000004040b7c23 */ /* 0x000fce000800000b */
.L_x_48:
[----:B------:R-:W-:Y:S05]  /*72f0*/  BSYNC B0 ;  /* 0x0000000000007941 */ /* 0x000fea0003800000 */
.L_x_47:
[----:B------:R-:W-:Y:S01]  /*7300*/  FSETP.NE.AND P0, PT, R16, -R17, PT ;  /* 0x800000111000720b */ /* 0x000fe20003f05000 */
[----:B------:R-:W-:Y:S01]  /*7310*/  ULDC UR4, c[0x0][0x608] ;  /* 0x0001820000047ab9 */ /* 0x000fe20000000800 */
[----:B------:R-:W-:Y:S01]  /*7320*/  BSSY B0, `(.L_x_52) ;  /* 0x000002d000007945 */ /* 0x000fe20003800000 */
[----:B------:R-:W-:-:S04]  /*7330*/  FMUL R0, R0, UR4 ;  /* 0x0000000400007c20 */ /* 0x000fc80008400000 */
        /* <DEDUP_REMOVED lines=20> */
[----:B------:R-:W-:Y:S06]  /*7480*/  @!P0 BRA `(.L_x_53) ;  /* 0x0000000000588947 */ /* 0x000fec0003800000 */
        /* <DEDUP_REMOVED lines=8> */
[----:B------:R-:W-:Y:S01]  /*7510*/  IMAD.MOV.U32 R10, RZ, RZ, R0 ;  /* 0x000000ffff0a7224 */ /* 0x000fe200078e0000 */
[----:B------:R-:W-:Y:S06]  /*7520*/  BRA `(.L_x_56) ;  /* 0x0000000000107947 */ /* 0x000fec0003800000 */
.L_x_55:
[----:B------:R-:W1:Y:S02]  /*7530*/  MUFU.RCP R3, R6 ;  /* 0x0000000600037308 */ /* 0x000e640000001000 */
[----:B-1----:R-:W-:-:S04]  /*7540*/  FFMA R0, R6, R3, -1 ;  /* 0xbf80000006007423 */ /* 0x002fc80000000003 */
[----:B------:R-:W-:-:S04]  /*7550*/  FADD.FTZ R0, -R0, -RZ ;  /* 0x800000ff00007221 */ /* 0x000fc80000010100 */
[----:B------:R-:W-:-:S07]  /*7560*/  FFMA R10, R3, R0, R3 ;  /* 0x00000000030a7223 */ /* 0x000fce0000000003 */
.L_x_56:
[----:B------:R-:W-:Y:S05]  /*7570*/  BSYNC B1 ;  /* 0x0000000000017941 */ /* 0x000fea0003800000 */
.L_x_54:
[----:B------:R-:W-:Y:S01]  /*7580*/  FSETP.GEU.AND P0, PT, |R6|, 1.175494350822287508e-38, PT ;  /* 0x008000000600780b */ /* 0x000fe20003f0e200 */
[----:B------:R-:W-:-:S12]  /*7590*/  ULDC UR4, c[0x0][0x600] ;  /* 0x0001800000047ab9 */ /* 0x000fd80000000800 */
[----:B------:R-:W-:-:S04]  /*75a0*/  @!P0 FMUL R6, R6, 16777216 ;  /* 0x4b80000006068820 */ /* 0x000fc80000400000 */
[----:B------:R-:W1:Y:S02]  /*75b0*/  MUFU.LG2 R0, R6 ;  /* 0x0000000600007308 */ /* 0x000e640000000c00 */
[----:B-1----:R-:W-:-:S04]  /*75c0*/  @!P0 FADD R0, R0, -24 ;  /* 0xc1c0000000008421 */ /* 0x002fc80000000000 */
[----:B------:R-:W-:-:S04]  /*75d0*/  FMUL R0, R0, 0.69314718246459960938 ;  /* 0x3f31721800007820 */ /* 0x000fc80000400000 */
[----:B------:R-:W-:-:S07]  /*75e0*/  FFMA R9, R7, UR4, R0 ;  /* 0x0000000407097c23 */ /* 0x000fce0008000000 */
.L_x_53:
[----:B------:R-:W-:Y:S05]  /*75f0*/  BSYNC B0 ;  /* 0x0000000000007941 */ /* 0x000fea0003800000 */
.L_x_52:
[----:B------:R-:W-:Y:S01]  /*7600*/  UISETP.NE.AND UP0, UPT, UR38, 0x1, UPT ;  /* 0x000000012600788c */ /* 0x000fe2000bf05270 */
[----:B------:R-:W1:Y:S03]  /*7610*/  S2R R2, SR_TID.X ;  /* 0x0000000000027919 */ /* 0x000e660000002100 */
[----:B------:R-:W-:-:S06]  /*7620*/  USEL UR4, URZ, 0x1, UP0 ;  /* 0x000000013f047887 */ /* 0x000fcc0008000000 */
[----:B------:R-:W-:Y:S01]  /*7630*/  MOV R0, UR4 ;  /* 0x0000000400007c02 */ /* 0x000fe20008000f00 */
[----:B------:R-:W-:Y:S02]  /*7640*/  ULDC UR4, c[0x0][0x608] ;  /* 0x0001820000047ab9 */ /* 0x000fe40000000800 */
[----:B------:R-:W-:Y:S01]  /*7650*/  FMUL R10, R10, UR4 ;  /* 0x000000040a0a7c20 */ /* 0x000fe20008400000 */
[----:B------:R-:W-:-:S03]  /*7660*/  SHF.L.U32 R0, R0, 0x1f, RZ ;  /* 0x0000001f00007819 */ /* 0x000fc600000006ff */
[-C--:B------:R-:W-:Y:S01]  /*7670*/  FMUL R90, R90, R10.reuse ;  /* 0x0000000a5a5a7220 */ /* 0x080fe20000400000 */
[----:B------:R-:W2:Y:S01]  /*7680*/  SYNCS.PHASECHK.TRANS64.TRYWAIT P0, [UR28+0x8], R0 ;  /* 0x00000800ff0075a7 */ /* 0x000ea2000800015c */
[-C--:B------:R-:W-:Y:S01]  /*7690*/  FMUL R44, R91, R10.reuse ;  /* 0x0000000a5b2c7220 */ /* 0x080fe20000400000 */
[-C--:B------:R-:W-:Y:S01]  /*76a0*/  FMUL R94, R94, R10.reuse ;  /* 0x0000000a5e5e7220 */ /* 0x080fe20000400000 */
[-C--:B------:R-:W-:Y:S01]  /*76b0*/  FMUL R46, R95, R10.reuse ;  /* 0x0000000a5f2e7220 */ /* 0x080fe20000400000 */
[-C--:B------:R-:W-:Y:S01]  /*76c0*/  FMUL R82, R82, R10.reuse ;  /* 0x0000000a52527220 */ /* 0x080fe20000400000 */
[-C--:B------:R-:W-:Y:S01]  /*76d0*/  FMUL R48, R83, R10.reuse ;  /* 0x0000000a53307220 */ /* 0x080fe20000400000 */
[-C--:B------:R-:W-:Y:S01]  /*76e0*/  FMUL R86, R86, R10.reuse ;  /* 0x0000000a56567220 */ /* 0x080fe20000400000 */
[----:B------:R-:W-:Y:S01]  /*76f0*/  FMUL R50, R87, R10 ;  /* 0x0000000a57327220 */ /* 0x000fe20000400000 */
[C---:B-1----:R-:W-:Y:S02]  /*7700*/  LOP3.LUT P1, R18, R2.reuse, 0x3, RZ, 0xc0, !PT ;  /* 0x0000000302127812 */ /* 0x042fe4000782c0ff */
[----:B------:R-:W-:Y:S01]  /*7710*/  LOP3.LUT R16, R2, 0x7f, RZ, 0xc0, !PT ;  /* 0x0000007f02107812 */ /* 0x000fe200078ec0ff */
[----:B--2---:R-:W-:Y:S10]  /*7720*/  @!P0 BRA `(.L_x_57) ;  /* 0x0000003000308947 */ /* 0x004ff40003800000 */
.L_x_113:
[----:B------:R-:W-:Y:S01]  /*7730*/  ULDC.64 UR10, c[0x0][0x208] ;  /* 0x00008200000a7ab9 */ /* 0x000fe20000000a00 */
[----:B------:R-:W-:Y:S01]  /*7740*/  BSSY B0, `(.L_x_58) ;  /* 0x0000019000007945 */ /* 0x000fe20003800000 */
[----:B------:R-:W-:-:S03]  /*7750*/  SHF.R.U32.HI R17, RZ, 0x5, R16 ;  /* 0x00000005ff117819 */ /* 0x000fc60000011610 */
[----:B------:R-:W-:Y:S05]  /*7760*/  @P1 BRA `(.L_x_59) ;  /* 0x0000000000581947 */ /* 0x000fea0003800000 */
[----:B------:R-:W2:Y:S01]  /*7770*/  S2UR UR4, SR_CTAID.Y ;  /* 0x00000000000479c3 */ /* 0x000ea20000002600 */
[----:B-1----:R-:W-:Y:S01]  /*7780*/  SHF.R.U32.HI R0, RZ, 0x2, R2 ;  /* 0x00000002ff007819 */ /* 0x002fe20000011602 */
[----:B------:R-:W-:Y:S01]  /*7790*/  IMAD.SHL.U32 R3, R17, 0x10, RZ ;  /* 0x0000001011037824 */ /* 0x000fe200078e00ff */
[----:B------:R-:W-:Y:S02]  /*77a0*/  USHF.L.U32 UR8, UR37, 0x6, URZ ;  /* 0x0000000625087899 */ /* 0x000fe4000800063f */
[----:B------:R-:W-:Y:S01]  /*77b0*/  LOP3.LUT R0, R0, 0x7, RZ, 0xc0, !PT ;  /* 0x0000000700007812 */ /* 0x000fe200078ec0ff */
[----:B------:R-:W-:Y:S02]  /*77c0*/  ULDC.64 UR6, c[0x0][0x688] ;  /* 0x0001a20000067ab9 */ /* 0x000fe40000000a00 */
[----:B------:R-:W1:Y:S01]  /*77d0*/  S2UR UR5, SR_CTAID.Z ;  /* 0x00000000000579c3 */ /* 0x000e620000002700 */
[----:B------:R-:W-:-:S04]  /*77e0*/  LOP3.LUT R0, R3, 0xfffffff0, R0, 0xe2, !PT ;  /* 0xfffffff003007812 */ /* 0x000fc800078ee200 */
[----:B------:R-:W-:-:S05]  /*77f0*/  IADD3 R3, R0, UR8, RZ ;  /* 0x0000000800037c10 */ /* 0x000fca000fffe0ff */
[----:B------:R-:W-:Y:S01]  /*7800*/  VIADD R2, R3, 0x8 ;  /* 0x0000000803027836 */ /* 0x000fe20000000000 */
[----:B--2---:R-:W-:-:S04]  /*7810*/  UIMAD UR4, UR4, UR6, UR8 ;  /* 0x00000006040472a4 */ /* 0x004fc8000f8e0208 */
[----:B-1----:R-:W-:-:S03]  /*7820*/  UIMAD UR4, UR5, UR7, UR4 ;  /* 0x00000007050472a4 */ /* 0x002fc6000f8e0204 */
[----:B------:R-:W-:Y:S02]  /*7830*/  ULDC UR5, c[0x0][0x288] ;  /* 0x0000a20000057ab9 */ /* 0x000fe40000000800 */
[----:B------:R-:W-:Y:S02]  /*7840*/  ISETP.GE.U32.AND P0, PT, R3, UR5, PT ;  /* 0x0000000503007c0c */ /* 0x000fe4000bf06070 */
[----:B------:R-:W-:Y:S02]  /*7850*/  IADD3 R0, P2, R0, UR4, RZ ;  /* 0x0000000400007c10 */ /* 0x000fe4000ff5e0ff */
[----:B------:R-:W-:Y:S01]  /*7860*/  ISETP.GE.U32.AND P1, PT, R2, UR5, PT ;  /* 0x0000000502007c0c */ /* 0x000fe2000bf26070 */
[----:B------:R-:W-:Y:S01]  /*7870*/  ULDC.64 UR4, c[0x0][0x680] ;  /* 0x0001a00000047ab9 */ /* 0x000fe20000000a00 */
[----:B------:R-:W-:Y:S02]  /*7880*/  IADD3.X R3, RZ, RZ, RZ, P2, !PT ;  /* 0x000000ffff037210 */ /* 0x000fe400017fe4ff */
[----:B------:R-:W-:-:S04]  /*7890*/  LEA R2, P2, R0, UR4, 0x2 ;  /* 0x0000000400027c11 */ /* 0x000fc8000f8410ff */
[----:B------:R-:W-:-:S05]  /*78a0*/  LEA.HI.X R3, R0, UR5, R3, 0x2, P2 ;  /* 0x0000000500037c11 */ /* 0x000fca00090f1403 */
[----:B------:R2:W-:Y:S04]  /*78b0*/  @!P0 STG.E desc[UR10][R2.64], R11 ;  /* 0x0000000b02008986 */ /* 0x0005e8000c10190a */
[----:B------:R2:W-:Y:S02]  /*78c0*/  @!P1 STG.E desc[UR10][R2.64+0x20], R9 ;  /* 0x0000200902009986 */ /* 0x0005e4000c10190a */
.L_x_59:
[----:B------:R-:W-:Y:S05]  /*78d0*/  BSYNC B0 ;  /* 0x0000000000007941 */ /* 0x000fea0003800000 */
.L_x_58:
[----:B------:R-:W-:Y:S01]  /*78e0*/  ULDC.64 UR4, c[0x0][0x730] ;  /* 0x0001cc0000047ab9 */ /* 0x000fe20000000a00 */
[-C--:B------:R-:W-:Y:S01]  /*78f0*/  FMUL R74, R74, R10.reuse ;  /* 0x0000000a4a4a7220 */ /* 0x080fe20000400000 */
[----:B------:R-:W-:Y:S01]  /*7900*/  ISETP.NE.U32.AND P0, PT, RZ, UR4, PT ;  /* 0x00000004ff007c0c */ /* 0x000fe2000bf05070 */
[-C--:B------:R-:W-:Y:S01]  /*7910*/  FMUL R52, R75, R10.reuse ;  /* 0x0000000a4b347220 */ /* 0x080fe20000400000 */
[-C--:B------:R-:W-:Y:S01]  /*7920*/  FMUL R78, R78, R10.reuse ;  /* 0x0000000a4e4e7220 */ /* 0x080fe20000400000 */
[-C--:B------:R-:W-:Y:S01]  /*7930*/  FMUL R54, R79, R10.reuse ;  /* 0x0000000a4f367220 */ /* 0x080fe20000400000 */
[----:B------:R-:W-:Y:S01]  /*7940*/  ISETP.NE.AND.EX P0, PT, RZ, UR5, PT, P0 ;  /* 0x00000005ff007c0c */ /* 0x000fe2000bf05300 */
[-C--:B------:R-:W-:Y:S01]  /*7950*/  FMUL R66, R66, R10.reuse ;  /* 0x0000000a42427220 */ /* 0x080fe20000400000 */
[-C--:B------:R-:W-:Y:S01]  /*7960*/  FMUL R96, R67, R10.reuse ;  /* 0x0000000a43607220 */ /* 0x080fe20000400000 */
[-C--:B------:R-:W-:Y:S01]  /*7970*/  FMUL R70, R70, R10.reuse ;  /* 0x0000000a46467220 */ /* 0x080fe20000400000 */
[-C--:B------:R-:W-:Y:S01]  /*7980*/  FMUL R98, R71, R10.reuse ;  /* 0x0000000a47627220 */ /* 0x080fe20000400000 */
[-C--:B------:R-:W-:Y:S01]  /*7990*/  FMUL R58, R58, R10.reuse ;  /* 0x0000000a3a3a7220 */ /* 0x080fe20000400000 */
[-C--:B------:R-:W-:Y:S01]  /*79a0*/  FMUL R100, R59, R10.reuse ;  /* 0x0000000a3b647220 */ /* 0x080fe20000400000 */
[-C--:B------:R-:W-:Y:S01]  /*79b0*/  FMUL R62, R62, R10.reuse ;  /* 0x0000000a3e3e7220 */ /* 0x080fe20000400000 */
[----:B------:R-:W-:-:S05]  /*79c0*/  FMUL R102, R63, R10 ;  /* 0x0000000a3f667220 */ /* 0x000fca0000400000 */
[----:B------:R-:W-:Y:S05]  /*79d0*/  @P0 BRA `(.L_x_60) ;  /* 0x0000000000200947 */ /* 0x000fea0003800000 */
[----:B------:R-:W-:Y:S02]  /*79e0*/  ULDC.64 UR4, c[0x0][0x728] ;  /* 0x0001ca0000047ab9 */ /* 0x000fe40000000a00 */
[----:B------:R-:W-:-:S04]  /*79f0*/  ISETP.NE.U32.AND P0, PT, RZ, UR4, PT ;  /* 0x00000004ff007c0c */ /* 0x000fc8000bf05070 */
[----:B------:R-:W-:-:S13]  /*7a00*/  ISETP.NE.AND.EX P0, PT, RZ, UR5, PT, P0 ;  /* 0x00000005ff007c0c */ /* 0x000fda000bf05300 */
[----:B------:R-:W-:Y:S05]  /*7a10*/  @!P0 BRA `(.L_x_61) ;  /* 0x00000000000c8947 */ /* 0x000fea0003800000 */
[----:B-12---:R-:W1:Y:S02]  /*7a20*/  LDC.64 R2, c[0x0][0x728] ;  /* 0x0001ca00ff027b82 */ /* 0x006e640000000a00 */
[----:B-1----:R4:W5:Y:S01]  /*7a30*/  LDG.E R2, desc[UR10][R2.64] ;  /* 0x0000000a02027981 */ /* 0x002962000c1e1900 */
[----:B------:R-:W-:Y:S05]  /*7a40*/  BRA `(.L_x_60) ;  /* 0x0000000000047947 */ /* 0x000fea0003800000 */
.L_x_61:
[----:B--2---:R-:W3:Y:S02]  /*7a50*/  LDC R2, c[0x0][0x720] ;  /* 0x0001c800ff027b82 */ /* 0x004ee40000000800 */
.L_x_60:
[----:B-1----:R-:W-:Y:S01]  /*7a60*/  MOV R0, RZ ;  /* 0x000000ff00007202 */ /* 0x002fe20000000f00 */
[----:B---3-5:R-:W-:-:S03]  /*7a70*/  IMAD.MOV.U32 R43, RZ, RZ, R2 ;  /* 0x000000ffff2b7224 */ /* 0x028fc600078e0002 */
[----:B------:R-:W-:-:S13]  /*7a80*/  LOP3.LUT P0, RZ, R0, 0x9f, RZ, 0xc0, !PT ;  /* 0x0000009f00ff7812 */ /* 0x000fda000780c0ff */
[----:B------:R-:W-:Y:S05]  /*7a90*/  @!P0 BRA `(.L_x_62) ;  /* 0x0000000000408947 */ /* 0x000fea0003800000 */
[----:B------:R-:W-:Y:S01]  /*7aa0*/  MOV R0, 0x0 ;  /* 0x0000000000007802 */ /* 0x000fe20000000f00 */
[----:B------:R-:W-:Y:S01]  /*7ab0*/  ULDC.64 UR4, c[0x4][0x70] ;  /* 0x01001c0000047ab9 */ /* 0x000fe20000000a00 */
[----:B------:R-:W-:Y:S01]  /*7ac0*/  ULDC.64 UR6, c[0x4][0x8] ;  /* 0x0100020000067ab9 */ /* 0x000fe20000000a00 */
[----:B------:R-:W-:Y:S01]  /*7ad0*/  MOV R4, UR4 ;  /* 0x0000000400047c02 */ /* 0x000fe20008000f00 */
[----:B--2-4-:R1:W2:Y:S01]  /*7ae0*/  LDC.64 R2, c[0x4][R0] ;  /* 0x0100000000027b82 */ /* 0x0142a20000000a00 */
[----:B------:R-:W-:Y:S01]  /*7af0*/  IMAD.U32 R5, RZ, RZ, UR5 ;  /* 0x00000005ff057e24 */ /* 0x000fe2000f8e00ff */
[----:B------:R-:W-:Y:S01]  /*7b00*/  ULDC.64 UR4, c[0x4][0x78] ;  /* 0x01001e0000047ab9 */ /* 0x000fe20000000a00 */
[----:B------:R-:W-:Y:S01]  /*7b10*/  MOV R10, UR6 ;  /* 0x00000006000a7c02 */ /* 0x000fe20008000f00 */
[----:B------:R-:W-:Y:S01]  /*7b20*/  IMAD.U32 R7, RZ, RZ, UR5 ;  /* 0x00000005ff077e24 */ /* 0x000fe2000f8e00ff */
[----:B------:R-:W-:Y:S01]  /*7b30*/  MOV R6, UR4 ;  /* 0x0000000400067c02 */ /* 0x000fe20008000f00 */
[----:B------:R-:W-:Y:S01]  /*7b40*/  IMAD.U32 R11, RZ, RZ, UR7 ;  /* 0x00000007ff0b7e24 */ /* 0x000fe2000f8e00ff */
[----:B------:R-:W-:Y:S01]  /*7b50*/  MOV R8, 0x70 ;  /* 0x0000007000087802 */ /* 0x000fe20000000f00 */
[----:B------:R-:W-:Y:S01]  /*7b60*/  IMAD.MOV.U32 R12, RZ, RZ, 0x1 ;  /* 0x00000001ff0c7424 */ /* 0x000fe200078e00ff */
[----:B-1----:R-:W-:-:S07]  /*7b70*/  MOV R13, RZ ;  /* 0x000000ff000d7202 */ /* 0x002fce0000000f00 */
[----:B------:R-:W-:-:S07]  /*7b80*/  LEPC R20, `(.L_x_62) ;  /* 0x000000001014794e */ /* 0x000fce0000000000 */
[----:B--2---:R-:W-:Y:S05]  /*7b90*/  CALL.ABS.NOINC R2 ;  /* 0x0000000002007343 */ /* 0x004fea0003c00000 */
.L_x_62:
[----:B------:R-:W-:Y:S01]  /*7ba0*/  MOV R0, UR38 ;  /* 0x0000002600007c02 */ /* 0x000fe20008000f00 */
[----:B------:R-:W-:-:S04]  /*7bb0*/  IMAD.U32 R19, RZ, RZ, UR36 ;  /* 0x00000024ff137e24 */ /* 0x000fc8000f8e00ff */
[----:B------:R-:W-:-:S04]  /*7bc0*/  IMAD R19, R0, 0x1100, R19 ;  /* 0x0000110000137824 */ /* 0x000fc800078e0213 */
[----:B------:R-:W-:-:S05]  /*7bd0*/  VIADD R22, R19, 0xffffef00 ;  /* 0xffffef0013167836 */ /* 0x000fca0000000000 */
        /* <DEDUP_REMOVED lines=18> */
.L_x_63:
[----:B------:R-:W1:Y:S01]  /*7d00*/  S2R R5, SR_TID.X ;  /* 0x0000000000057919 */ /* 0x000e620000002100 */
[----:B------:R-:W-:Y:S01]  /*7d10*/  ULDC.64 UR4, c[0x0][0x730] ;  /* 0x0001cc0000047ab9 */ /* 0x000fe20000000a00 */
[----:B------:R-:W-:Y:S02]  /*7d20*/  IADD3 R16, R16, 0x1f, RZ ;  /* 0x0000001f10107810 */ /* 0x000fe40007ffe0ff */
[----:B------:R-:W-:Y:S02]  /*7d30*/  ISETP.NE.U32.AND P0, PT, RZ, UR4, PT ;  /* 0x00000004ff007c0c */ /* 0x000fe4000bf05070 */
[----:B------:R-:W-:Y:S02]  /*7d40*/  LEA R17, R17, R18, 0x4 ;  /* 0x0000001211117211 */ /* 0x000fe400078e20ff */
[----:B------:R-:W-:-:S13]  /*7d50*/  ISETP.NE.AND.EX P0, PT, RZ, UR5, PT, P0 ;  /* 0x00000005ff007c0c */ /* 0x000fda000bf05300 */
[----:B------:R-:W3:Y:S01]  /*7d60*/  @P0 LDC R43, c[0x0][0x720] ;  /* 0x0001c800ff2b0b82 */ /* 0x000ee20000000800 */
[----:B------:R-:W-:Y:S01]  /*7d70*/  ISETP.GT.U32.AND P0, PT, R16, 0x3e, PT ;  /* 0x0000003e1000780c */ /* 0x000fe20003f04070 */
[----:B-1----:R-:W-:Y:S01]  /*7d80*/  IMAD.SHL.U32 R0, R5, 0x10, RZ ;  /* 0x0000001005007824 */ /* 0x002fe200078e00ff */
[----:B--2---:R-:W-:-:S04]  /*7d90*/  SHF.R.U32.HI R2, RZ, 0x1, R5 ;  /* 0x00000001ff027819 */ /* 0x004fc80000011605 */
[C---:B----4-:R-:W-:Y:S02]  /*7da0*/  LOP3.LUT R3, R0.reuse, 0x40, RZ, 0xc0, !PT ;  /* 0x0000004000037812 */ /* 0x050fe400078ec0ff */
[----:B------:R-:W-:Y:S02]  /*7db0*/  LOP3.LUT R0, R0, 0x80, RZ, 0xc0, !PT ;  /* 0x0000008000007812 */ /* 0x000fe400078ec0ff */
[----:B------:R-:W-:Y:S01]  /*7dc0*/  LOP3.LUT R4, R3, 0x8, R2, 0xf8, !PT ;  /* 0x0000000803047812 */ /* 0x000fe200078ef802 */
[----:B------:R-:W-:Y:S02]  /*7dd0*/  IMAD.SHL.U32 R3, R5, 0x2, RZ ;  /* 0x0000000205037824 */ /* 0x000fe400078e00ff */
[----:B------:R-:W-:Y:S02]  /*7de0*/  IMAD.U32 R2, R17, 0x10, R0 ;  /* 0x0000001011027824 */ /* 0x000fe400078e0000 */
[-C--:B---3--:R-:W-:Y:S01]  /*7df0*/  FMUL R0, R88, R43.reuse ;  /* 0x0000002b58007220 */ /* 0x088fe20000400000 */
[-C--:B------:R-:W-:Y:S01]  /*7e00*/  FMUL R5, R44, R43.reuse ;  /* 0x0000002b2c057220 */ /* 0x080fe20000400000 */
[----:B------:R-:W-:Y:S01]  /*7e10*/  LOP3.LUT R3, R4, 0x8, R3, 0x78, !PT ;  /* 0x0000000804037812 */ /* 0x000fe200078e7803 */
[-C--:B------:R-:W-:Y:S01]  /*7e20*/  FMUL R4, R92, R43.reuse ;  /* 0x0000002b5c047220 */ /* 0x080fe20000400000 */
[-C--:B------:R-:W-:Y:S01]  /*7e30*/  FMUL R7, R26, R43.reuse ;  /* 0x0000002b1a077220 */ /* 0x080fe20000400000 */
[----:B------:R-:W-:Y:S01]  /*7e40*/  FMUL R6, R94, R43 ;  /* 0x0000002b5e067220 */ /* 0x000fe20000400000 */
[----:B------:R-:W-:Y:S01]  /*7e50*/  IADD3 R8, R2, R3, RZ ;  /* 0x0000000302087210 */ /* 0x000fe20007ffe0ff */
        /* <DEDUP_REMOVED lines=35> */
[----:B------:R-:W-:-:S02]  /*8090*/  F2FP.F16.F32.PACK_AB R44, R3, R0 ;  /* 0x00000000032c723e */ /* 0x000fc400000000ff */
[----:B------:R-:W-:Y:S02]  /*80a0*/  F2FP.F16.F32.PACK_AB R45, R5, R2 ;  /* 0x00000002052d723e */ /* 0x000fe400000000ff */
[----:B------:R-:W-:Y:S02]  /*80b0*/  F2FP.F16.F32.PACK_AB R46, R7, R4 ;  /* 0x00000004072e723e */ /* 0x000fe400000000ff */
[----:B------:R-:W-:Y:S01]  /*80c0*/  F2FP.F16.F32.PACK_AB R47, R9, R6 ;  /* 0x00000006092f723e */ /* 0x000fe200000000ff */
[----:B------:R-:W-:Y:S06]  /*80d0*/  @P0 BRA `(.L_x_64) ;  /* 0x0000000000040947 */ /* 0x000fec0003800000 */
[----:B------:R-:W-:-:S04]  /*80e0*/  DEPBAR.LE SB0, 0x1 ;  /* 0x000080400000791a */ /* 0x000fc80000000000 */
.L_x_64:
[----:B------:R-:W-:Y:S05]  /*80f0*/  WARPSYNC.ALL ;  /* 0x0000000000007948 */ /* 0x000fea0003800000 */
[----:B------:R-:W-:Y:S01]  /*8100*/  BAR.SYNC.DEFER_BLOCKING 0x1, 0x80 ;  /* 0x0042000000007b1d */ /* 0x000fe20000010000 */
[C---:B------:R-:W-:Y:S01]  /*8110*/  IMAD R22, R8.reuse, 0x2, R22 ;  /* 0x0000000208167824 */ /* 0x040fe200078e0216 */
[----:B------:R-:W-:Y:S02]  /*8120*/  LEA R8, R8, R19, 0x1 ;  /* 0x0000001308087211 */ /* 0x000fe400078e08ff */
[----:B------:R-:W-:Y:S02]  /*8130*/  F2FP.F16.F32.PACK_AB R4, R10, R11 ;  /* 0x0000000b0a04723e */ /* 0x000fe400000000ff */
[----:B------:R-:W-:Y:S01]  /*8140*/  BSSY B0, `(.L_x_65) ;  /* 0x0000019000007945 */ /* 0x000fe20003800000 */
[----:B------:R-:W-:-:S02]  /*8150*/  F2FP.F16.F32.PACK_AB R5, R12, R13 ;  /* 0x0000000d0c05723e */ /* 0x000fc400000000ff */
[----:B------:R-:W-:Y:S02]  /*8160*/  F2FP.F16.F32.PACK_AB R6, R14, R15 ;  /* 0x0000000f0e06723e */ /* 0x000fe400000000ff */
[----:B------:R-:W-:Y:S01]  /*8170*/  F2FP.F16.F32.PACK_AB R7, R16, R17 ;  /* 0x000000111007723e */ /* 0x000fe200000000ff */
[----:B------:R1:W-:Y:S01]  /*8180*/  STSM.16.M88.4 [R8+-0x1100], R44 ;  /* 0xffef002c08007844 */ /* 0x0003e20000000200 */
[----:B------:R-:W-:Y:S01]  /*8190*/  @!PT LDS RZ, [RZ] ;  /* 0x00000000fffff984 */ /* 0x000fe20000000800 */
[----:B------:R-:W-:Y:S01]  /*81a0*/  @!PT LDS RZ, [RZ] ;  /* 0x00000000fffff984 */ /* 0x000fe20000000800 */
[----:B------:R-:W-:Y:S01]  /*81b0*/  @!PT LDS RZ, [RZ] ;  /* 0x00000000fffff984 */ /* 0x000fe20000000800 */
[----:B------:R-:W-:Y:S01]  /*81c0*/  @!PT LDS RZ, [RZ] ;  /* 0x00000000fffff984 */ /* 0x000fe20000000800 */
[----:B------:R2:W-:Y:S06]  /*81d0*/  MEMBAR.ALL.CTA ;  /* 0x0000000000007992 */ /* 0x0005ec0000008000 */
[----:B--2---:R-:W2:Y:S02]  /*81e0*/  FENCE.VIEW.ASYNC.S ;  /* 0x00000000000073c6 */ /* 0x004ea40000000000 */
[----:B--2---:R-:W-:Y:S06]  /*81f0*/  BAR.SYNC.DEFER_BLOCKING 0x1, 0x80 ;  /* 0x0042000000007b1d */ /* 0x004fec0000010000 */
[----:B------:R-:W-:Y:S05]  /*8200*/  @P0 BRA `(.L_x_66) ;  /* 0x0000000000300947 */ /* 0x000fea0003800000 */
[----:B------:R-:W-:Y:S01]  /*8210*/  S2UR UR12, SR_CTAID.Z ;  /* 0x00000000000c79c3 */ /* 0x000fe20000002700 */
[----:B------:R-:W-:Y:S01]  /*8220*/  R2UR UR8, R19 ;  /* 0x00000000130872ca */ /* 0x000fe200000e0000 */
[----:B------:R-:W-:Y:S01]  /*8230*/  ULDC.64 UR4, c[0x0][0x198] ;  /* 0x0000660000047ab9 */ /* 0x000fe20000000a00 */
[----:B------:R-:W-:Y:S02]  /*8240*/  USHF.L.U32 UR10, UR37, 0x6, URZ ;  /* 0x00000006250a7899 */ /* 0x000fe4000800063f */
[----:B------:R-:W-:Y:S01]  /*8250*/  UIADD3 UR4, UP0, UR4, 0x670, URZ ;  /* 0x0000067004047890 */ /* 0x000fe2000ff1e03f */
[----:B------:R-:W-:Y:S02]  /*8260*/  UMOV UR9, URZ ;  /* 0x0000003f00097c82 */ /* 0x000fe40008000000 */
[----:B------:R-:W2:Y:S01]  /*8270*/  S2UR UR11, SR_CTAID.Y ;  /* 0x00000000000b79c3 */ /* 0x000ea20000002600 */
[----:B------:R-:W-:-:S05]  /*8280*/  UIADD3.X UR5, URZ, UR5, URZ, UP0, !UPT ;  /* 0x000000053f057290 */ /* 0x000fca00087fe43f */
[----:B------:R-:W-:-:S09]  /*8290*/  UIADD3 UR8, UR8, -0x1100, URZ ;  /* 0xffffef0008087890 */ /* 0x000fd2000fffe03f */
[----:B--2---:R2:W-:Y:S01]  /*82a0*/  UTMASTG.4D [UR8], [UR4] ;  /* 0x00000008040073b5 */ /* 0x0045e20008018000 */
[----:B------:R0:W-:Y:S01]  /*82b0*/  UTMACMDFLUSH ;  /* 0x00000000000079b7 */ /* 0x0001e20000000000 */
[----:B--2---:R-:W-:-:S04]  /*82c0*/  DEPBAR.LE SB0, 0x1 ;  /* 0x000080400000791a */ /* 0x004fc80000000000 */
.L_x_66:
[----:B------:R-:W-:Y:S05]  /*82d0*/  BSYNC B0 ;  /* 0x0000000000007941 */ /* 0x000fea0003800000 */
.L_x_65:
[----:B------:R-:W-:Y:S01]  /*82e0*/  BAR.SYNC.DEFER_BLOCKING 0x1, 0x80 ;  /* 0x0042000000007b1d */ /* 0x000fe20000010000 */
[----:B-1----:R-:W-:Y:S02]  /*82f0*/  F2FP.F16.F32.PACK_AB R8, R18, R21 ;  /* 0x000000151208723e */ /* 0x002fe400000000ff */
[----:B------:R-:W-:Y:S02]  /*8300*/  F2FP.F16.F32.PACK_AB R9, R20, R23 ;  /* 0x000000171409723e */ /* 0x000fe400000000ff */
[----:B------:R-:W-:Y:S01]  /*8310*/  F2FP.F16.F32.PACK_AB R10, R24, R25 ;  /* 0x00000019180a723e */ /* 0x000fe200000000ff */
[----:B------:R-:W-:Y:S01]  /*8320*/  BSSY B0, `(.L_x_67) ;  /* 0x0000017000007945 */ /* 0x000fe20003800000 */
[----:B------:R-:W-:Y:S01]  /*8330*/  F2FP.F16.F32.PACK_AB R11, R26, R27 ;  /* 0x0000001b1a0b723e */ /* 0x000fe200000000ff */
[----:B------:R1:W-:Y:S01]  /*8340*/  STSM.16.M88.4 [R22+0x800], R4 ;  /* 0x0008000416007844 */ /* 0x0003e20000000200 */
        /* <DEDUP_REMOVED lines=13> */
[----:B------:R-:W-:Y:S02]  /*8420*/  UMOV UR9, 0x10 ;  /* 0x0000001000097882 */ /* 0x000fe40000000000 */
[----:B------:R-:W2:Y:S01]  /*8430*/  S2UR UR11, SR_CTAID.Y ;  /* 0x00000000000b79c3 */ /* 0x000ea20000002600 */
[----:B------:R-:W-:-:S05]  /*8440*/  UIADD3.X UR5, URZ, UR5, URZ, UP0, !UPT ;  /* 0x000000053f057290 */ /* 0x000fca00087fe43f */
[----:B------:R-:W-:-:S09]  /*8450*/  UIADD3 UR8, UR8, -0x900, URZ ;  /* 0xfffff70008087890 */ /* 0x000fd2000fffe03f */
[----:B--2---:R2:W-:Y:S01]  /*8460*/  UTMASTG.4D [UR8], [UR4] ;  /* 0x00000008040073b5 */ /* 0x0045e20008018000 */
[----:B------:R0:W-:Y:S01]  /*8470*/  UTMACMDFLUSH ;  /* 0x00000000000079b7 */ /* 0x0001e20000000000 */
[----:B--2---:R-:W-:-:S04]  /*8480*/  DEPBAR.LE SB0, 0x1 ;  /* 0x000080400000791a */ /* 0x004fc80000000000 */
.L_x_68:
[----:B------:R-:W-:Y:S05]  /*8490*/  BSYNC B0 ;  /* 0x0000000000007941 */ /* 0x000fea0003800000 */
.L_x_67:
[----:B------:R-:W-:Y:S01]  /*84a0*/  BAR.SYNC.DEFER_BLOCKING 0x1, 0x80 ;  /* 0x0042000000007b1d */ /* 0x000fe20000010000 */
[----:B------:R-:W-:Y:S02]  /*84b0*/  F2FP.F16.F32.PACK_AB R28, R28, R29 ;  /* 0x0000001d1c1c723e */ /* 0x000fe400000000ff */
[----:B------:R-:W-:Y:S02]  /*84c0*/  F2FP.F16.F32.PACK_AB R29, R30, R31 ;  /* 0x0000001f1e1d723e */ /* 0x000fe400000000ff */
[----:B------:R-:W-:Y:S01]  /*84d0*/  F2FP.F16.F32.PACK_AB R30, R32, R33 ;  /* 0x00000021201e723e */ /* 0x000fe200000000ff */
[----:B------:R-:W-:Y:S01]  /*84e0*/  BSSY B0, `(.L_x_69) ;  /* 0x0000017000007945 */ /* 0x000fe20003800000 */
[----:B------:R-:W-:Y:S01]  /*84f0*/  F2FP.F16.F32.PACK_AB R31, R34, R35 ;  /* 0x00000023221f723e */ /* 0x000fe200000000ff */
[----:B------:R2:W-:Y:S01]  /*8500*/  STSM.16.M88.4 [R22], R8 ;  /* 0x0000000816007844 */ /* 0x0005e20000000200 */
[----:B------:R-:W-:Y:S01]  /*8510*/  @!PT LDS RZ, [RZ] ;  /* 0x00000000fffff984 */ /* 0x000fe20000000800 */
[----:B------:R-:W-:Y:S01]  /*8520*/  @!PT LDS RZ, [RZ] ;  /* 0x00000000fffff984 */ /* 0x000fe20000000800 */
[----:B------:R-:W-:Y:S01]  /*8530*/  @!PT LDS RZ, [RZ] ;  /* 0x00000000fffff984 */ /* 0x000fe20000000800 */
[----:B------:R-:W-:Y:S01]  /*8540*/  @!PT LDS RZ, [RZ] ;  /* 0x00000000fffff984 */ /* 0x000fe20000000800 */
[----:B------:R3:W-:Y:S06]  /*8550*/  MEMBAR.ALL.CTA ;  /* 0x0000000000007992 */ /* 0x0007ec0000008000 */
[----:B---3--:R-:W3:Y:S02]  /*8560*/  FENCE.VIEW.ASYNC.S ;  /* 0x00000000000073c6 */ /* 0x008ee40000000000 */
[----:B---3--:R-:W-:Y:S06]  /*8570*/  BAR.SYNC.DEFER_BLOCKING 0x1, 0x80 ;  /* 0x0042000000007b1d */ /* 0x008fec0000010000 */
[----:B------:R-:W-:Y:S05]  /*8580*/  @P0 BRA `(.L_x_70) ;  /* 0x0000000000300947 */ /* 0x000fea0003800000 */
[----:B------:R-:W-:Y:S01]  /*8590*/  S2UR UR12, SR_CTAID.Z ;  /* 0x00000000000c79c3 */ /* 0x000fe20000002700 */
[----:B------:R-:W-:Y:S01]  /*85a0*/  R2UR UR8, R19 ;  /* 0x00000000130872ca */ /* 0x000fe200000e0000 */
[----:B------:R-:W-:Y:S01]  /*85b0*/  ULDC.64 UR4, c[0x0][0x198] ;  /* 0x0000660000047ab9 */ /* 0x000fe20000000a00 */
[----:B------:R-:W-:Y:S02]  /*85c0*/  USHF.L.U32 UR10, UR37, 0x6, URZ ;  /* 0x00000006250a7899 */ /* 0x000fe4000800063f */
[----:B------:R-:W-:Y:S01]  /*85d0*/  UIADD3 UR4, UP0, UR4, 0x670, URZ ;  /* 0x0000067004047890 */ /* 0x000fe2000ff1e03f */
[----:B------:R-:W-:Y:S02]  /*85e0*/  UMOV UR9, 0x20 ;  /* 0x0000002000097882 */ /* 0x000fe40000000000 */
[----:B------:R-:W3:Y:S01]  /*85f0*/  S2UR UR11, SR_CTAID.Y ;  /* 0x00000000000b79c3 */ /* 0x000ee20000002600 */
[----:B------:R-:W-:-:S05]  /*8600*/  UIADD3.X UR5, URZ, UR5, URZ, UP0, !UPT ;  /* 0x000000053f057290 */ /* 0x000fca00087fe43f */
[----:B------:R-:W-:-:S09]  /*8610*/  UIADD3 UR8, UR8, -0x1100, URZ ;  /* 0xffffef0008087890 */ /* 0x000fd2000fffe03f */
[----:B---3--:R3:W-:Y:S01]  /*8620*/  UTMASTG.4D [UR8], [UR4] ;  /* 0x00000008040073b5 */ /* 0x0087e20008018000 */
[----:B------:R0:W-:Y:S01]  /*8630*/  UTMACMDFLUSH ;  /* 0x00000000000079b7 */ /* 0x0001e20000000000 */
[----:B---3--:R-:W-:-:S04]  /*8640*/  DEPBAR.LE SB0, 0x1 ;  /* 0x000080400000791a */ /* 0x008fc80000000000 */
.L_x_70:
[----:B------:R-:W-:Y:S05]  /*8650*/  BSYNC B0 ;  /* 0x0000000000007941 */ /* 0x000fea0003800000 */
.L_x_69:
[----:B------:R-:W-:Y:S01]  /*8660*/  BAR.SYNC.DEFER_BLOCKING 0x1, 0x80 ;  /* 0x0042000000007b1d */ /* 0x000fe20000010000 */
[----:B------:R-:W-:Y:S02]  /*8670*/  F2FP.F16.F32.PACK_AB R36, R36, R37 ;  /* 0x000000252424723e */ /* 0x000fe400000000ff */
        /* <DEDUP_REMOVED lines=10> */
[----:B----4-:R-:W4:Y:S02]  /*8720*/  FENCE.VIEW.ASYNC.S ;  /* 0x00000000000073c6 */ /* 0x010f240000000000 */
[----:B----4-:R-:W-:Y:S06]  /*8730*/  BAR.SYNC.DEFER_BLOCKING 0x1, 0x80 ;  /* 0x0042000000007b1d */ /* 0x010fec0000010000 */
[----:B------:R-:W-:Y:S05]  /*8740*/  @P0 BRA `(.L_x_72) ;  /* 0x0000000000300947 */ /* 0x000fea0003800000 */
[----:B------:R-:W-:Y:S01]  /*8750*/  S2UR UR12, SR_CTAID.Z ;  /* 0x00000000000c79c3 */ /* 0x000fe20000002700 */
[----:B------:R-:W-:Y:S01]  /*8760*/  R2UR UR8, R19 ;  /* 0x00000000130872ca */ /* 0x000fe200000e0000 */
[----:B------:R-:W-:Y:S01]  /*8770*/  ULDC.64 UR4, c[0x0][0x198] ;  /* 0x0000660000047ab9 */ /* 0x000fe20000000a00 */
[----:B------:R-:W-:Y:S02]  /*8780*/  USHF.L.U32 UR10, UR37, 0x6, URZ ;  /* 0x00000006250a7899 */ /* 0x000fe4000800063f */
[----:B------:R-:W-:Y:S01]  /*8790*/  UIADD3 UR4, UP0, UR4, 0x670, URZ ;  /* 0x0000067004047890 */ /* 0x000fe2000ff1e03f */
[----:B------:R-:W-:Y:S02]  /*87a0*/  UMOV UR9, 0x30 ;  /* 0x0000003000097882 */ /* 0x000fe40000000000 */
[----:B------:R-:W4:Y:S01]  /*87b0*/  S2UR UR11, SR_CTAID.Y ;  /* 0x00000000000b79c3 */ /* 0x000f220000002600 */
[----:B------:R-:W-:-:S05]  /*87c0*/  UIADD3.X UR5, URZ, UR5, URZ, UP0, !UPT ;  /* 0x000000053f057290 */ /* 0x000fca00087fe43f */
[----:B------:R-:W-:-:S09]  /*87d0*/  UIADD3 UR8, UR8, -0x900, URZ ;  /* 0xfffff70008087890 */ /* 0x000fd2000fffe03f */
[----:B----4-:R4:W-:Y:S01]  /*87e0*/  UTMASTG.4D [UR8], [UR4] ;  /* 0x00000008040073b5 */ /* 0x0109e20008018000 */
[----:B------:R0:W-:Y:S01]  /*87f0*/  UTMACMDFLUSH ;  /* 0x00000000000079b7 */ /* 0x0001e20000000000 */
[----:B----4-:R-:W-:-:S04]  /*8800*/  DEPBAR.LE SB0, 0x1 ;  /* 0x000080400000791a */ /* 0x010fc80000000000 */
.L_x_72:
[----:B------:R-:W-:Y:S05]  /*8810*/  BSYNC B0 ;  /* 0x0000000000007941 */ /* 0x000fea0003800000 */
.L_x_71:
[----:B------:R-:W-:Y:S06]  /*8820*/  BAR.SYNC.DEFER_BLOCKING 0x1, 0x80 ;  /* 0x0042000000007b1d */ /* 0x000fec0000010000 */
[----:B------:R-:W-:Y:S01]  /*8830*/  BSSY B0, `(.L_x_73) ;  /* 0x0000015000007945 */ /* 0x000fe20003800000 */
[----:B------:R4:W-:Y:S01]  /*8840*/  STSM.16.M88.4 [R22], R36 ;  /* 0x0000002416007844 */ /* 0x0009e20000000200 */
[----:B------:R-:W-:Y:S01]  /*8850*/  @!PT LDS RZ, [RZ] ;  /* 0x00000000fffff984 */ /* 0x000fe20000000800 */
[----:B------:R-:W-:Y:S01]  /*8860*/  @!PT LDS RZ, [RZ] ;  /* 0x00000000fffff984 */ /* 0x000fe20000000800 */
[----:B------:R-:W-:Y:S01]  /*8870*/  @!PT LDS RZ, [RZ] ;  /* 0x00000000fffff984 */ /* 0x000fe20000000800 */
[----:B------:R-:W-:Y:S01]  /*8880*/  @!PT LDS RZ, [RZ] ;  /* 0x00000000fffff984 */ /* 0x000fe20000000800 */
[----:B------:R5:W-:Y:S06]  /*8890*/  MEMBAR.ALL.CTA ;  /* 0x0000000000007992 */ /* 0x000bec0000008000 */
[----:B-----5:R-:W5:Y:S02]  /*88a0*/  FENCE.VIEW.ASYNC.S ;  /* 0x00000000000073c6 */ /* 0x020f640000000000 */
[----:B-----5:R-:W-:Y:S06]  /*88b0*/  BAR.SYNC.DEFER_BLOCKING 0x1, 0x80 ;  /* 0x0042000000007b1d */ /* 0x020fec0000010000 */
[----:B------:R-:W-:Y:S05]  /*88c0*/  @P0 BRA `(.L_x_74) ;  /* 0x00000000002c0947 */ /* 0x000fea0003800000 */
[----:B------:R-:W-:Y:S01]  /*88d0*/  S2UR UR12, SR_CTAID.Z ;  /* 0x00000000000c79c3 */ /* 0x000fe20000002700 */
[----:B------:R-:W-:Y:S01]  /*88e0*/  R2UR UR8, R19 ;  /* 0x00000000130872ca */ /* 0x000fe200000e0000 */
[----:B------:R-:W-:Y:S01]  /*88f0*/  ULDC.64 UR4, c[0x0][0x198] ;  /* 0x0000660000047ab9 */ /* 0x000fe20000000a00 */
[----:B------:R-:W-:Y:S02]  /*8900*/  USHF.L.U32 UR10, UR37, 0x6, URZ ;  /* 0x00000006250a7899 */ /* 0x000fe4000800063f */
[----:B------:R-:W-:Y:S01]  /*8910*/  UIADD3 UR4, UP0, UR4, 0x670, URZ ;  /* 0x0000067004047890 */ /* 0x000fe2000ff1e03f */
[----:B------:R-:W-:Y:S02]  /*8920*/  UMOV UR9, 0x40 ;  /* 0x0000004000097882 */ /* 0x000fe40000000000 */
[----:B------:R-:W5:Y:S01]  /*8930*/  S2UR UR11, SR_CTAID.Y ;  /* 0x00000000000b79c3 */ /* 0x000f620000002600 */
[----:B------:R-:W-:-:S05]  /*8940*/  UIADD3.X UR5, URZ, UR5, URZ, UP0, !UPT ;  /* 0x000000053f057290 */ /* 0x000fca00087fe43f */
[----:B------:R-:W-:-:S09]  /*8950*/  UIADD3 UR8, UR8, -0x1100, URZ ;  /* 0xffffef0008087890 */ /* 0x000fd2000fffe03f */
[----:B-----5:R1:W-:Y:S02]  /*8960*/  UTMASTG.4D [UR8], [UR4] ;  /* 0x00000008040073b5 */ /* 0x0203e40008018000 */
[----:B-1----:R0:W-:Y:S02]  /*8970*/  UTMACMDFLUSH ;  /* 0x00000000000079b7 */ /* 0x0021e40000000000 */
.L_x_74:
[----:B------:R-:W-:Y:S05]  /*8980*/  BSYNC B0 ;  /* 0x0000000000007941 */ /* 0x000fea0003800000 */
.L_x_73:
[----:B------:R-:W-:Y:S01]  /*8990*/  UIADD3 UR38, UR38, -0x1, URZ ;  /* 0xffffffff26267890 */ /* 0x000fe2000fffe03f */
[----:B------:R-:W-:-:S04]  /*89a0*/  DEPBAR.LE SB0, 0x0 ;  /* 0x000080000000791a */ /* 0x000fc80000000000 */
[----:B------:R-:W-:-:S04]  /*89b0*/  USHF.L.U32 UR4, UR38, 0x3, URZ ;  /* 0x0000000326047899 */ /* 0x000fc8000800063f */
[----:B------:R-:W-:-:S04]  /*89c0*/  ULOP3.LUT UR4, UR4, 0x8, URZ, 0xe2, !UPT ;  /* 0x0000000804047892 */ /* 0x000fc8000f8ee23f */
[----:B------:R-:W-:-:S06]  /*89d0*/  ULOP3.LUT UR4, UR4, 0x18, URZ, 0x3c, !UPT ;  /* 0x0000001804047892 */ /* 0x000fcc000f8e3c3f */
[----:B------:R-:W-:-:S04]  /*89e0*/  IMAD.U32 R0, RZ, RZ, UR4 ;  /* 0x00000004ff007e24 */ /* 0x000fc8000f8e00ff */
[----:B------:R-:W-:Y:S01]  /*89f0*/  SYNCS.ARRIVE.TRANS64.A1T0 RZ, [R0+UR36+0x11890], RZ ;  /* 0x011890ff00ff79a7 */ /* 0x000fe20008100024 */
[----:B------:R-:W-:Y:S05]  /*8a00*/  EXIT ;  /* 0x000000000000794d */ /* 0x000fea0003800000 */
.L_x_6:
[----:B------:R-:W-:-:S08]  /*8a10*/  UISETP.NE.AND UP0, UPT, UR4, 0x1, UPT ;  /* 0x000000010400788c */ /* 0x000fd0000bf05270 */
[----:B------:R-:W1:-:S00]  /*8a20*/  USETMAXREG.DEALLOC.CTAPOOL 0x18 ;  /* 0x00000018000079c8 */ /* 0x000e4000080e0500 */
[----:B------:R-:W-:-:S13]  /*8a30*/  PLOP3.LUT P0, PT, PT, PT, UP0, 0x80, 0x0 ;  /* 0x000000000000781c */ /* 0x000fda0003f0f008 */
[----:B------:R-:W-:Y:S05]  /*8a40*/  @P0 EXIT ;  /* 0x000000000000094d */ /* 0x000fea0003800000 */
[----:B------:R-:W2:Y:S01]  /*8a50*/  S2UR UR11, SR_CTAID.X ;  /* 0x00000000000b79c3 */ /* 0x000ea20000002500 */
[----:B------:R-:W-:Y:S01]  /*8a60*/  ULDC UR4, c[0x0][0x28c] ;  /* 0x0000a30000047ab9 */ /* 0x000fe20000000800 */
[----:B------:R-:W-:Y:S01]  /*8a70*/  ELECT P3, URZ, PT ;  /* 0x00000000003f782f */ /* 0x000fe20003860000 */
[----:B------:R-:W-:Y:S01]  /*8a80*/  BSSY B0, `(.L_x_75) ;  /* 0x000004a000007945 */ /* 0x000fe20003800000 */
[----:B------:R-:W-:Y:S01]  /*8a90*/  UIADD3 UR6, UR4, 0x3f, URZ ;  /* 0x0000003f04067890 */ /* 0x000fe2000fffe03f */
[----:B-1----:R-:W-:Y:S02]  /*8aa0*/  CS2R R2, SRZ ;  /* 0x0000000000027805 */ /* 0x002fe4000001ff00 */
[----:B------:R-:W-:Y:S01]  /*8ab0*/  MOV R7, RZ ;  /* 0x000000ff00077202 */ /* 0x000fe20000000f00 */
[----:B------:R-:W-:Y:S01]  /*8ac0*/  USHF.R.S32.HI UR7, URZ, 0x1f, UR6 ;  /* 0x0000001f3f077899 */ /* 0x000fe20008011406 */
[----:B------:R-:W1:Y:S03]  /*8ad0*/  S2UR UR52, SR_CTAID.Y ;  /* 0x00000000003479c3 */ /* 0x000e660000002600 */
[----:B------:R-:W-:-:S04]  /*8ae0*/  ULEA.HI UR7, UR7, UR6, URZ, 0x6 ;  /* 0x0000000607077291 */ /* 0x000fc8000f8f303f */
[----:B------:R-:W-:Y:S01]  /*8af0*/  USHF.R.S32.HI UR7, URZ, 0x6, UR7 ;  /* 0x000000063f077899 */ /* 0x000fe20008011407 */
[----:B------:R-:W3:Y:S01]  /*8b00*/  S2UR UR53, SR_CTAID.Z ;  /* 0x00000000003579c3 */ /* 0x000ee20000002700 */
[----:B--2---:R-:W-:-:S04]  /*8b10*/  USHF.L.U32 UR11, UR11, 0x7, URZ ;  /* 0x000000070b0b7899 */ /* 0x004fc8000800063f */
[----:B------:R-:W-:-:S04]  /*8b20*/  UIADD3 UR4, UR11, 0xbf, URZ ;  /* 0x000000bf0b047890 */ /* 0x000fc8000fffe03f */
[----:B------:R-:W-:-:S04]  /*8b30*/  USHF.R.U32.HI UR4, URZ, 0x6, UR4 ;  /* 0x000000063f047899 */ /* 0x000fc80008011604 */
[----:B------:R-:W-:-:S04]  /*8b40*/  UISETP.LT.AND UP0, UPT, UR4, UR7, UPT ;  /* 0x000000070400728c */ /* 0x000fc8000bf01270 */
[----:B------:R-:W-:Y:S01]  /*8b50*/  USEL UR4, UR4, UR7, UP0 ;  /* 0x0000000704047287 */ /* 0x000fe20008000000 */
[----:B-1-3--:R-:W-:Y:S11]  /*8b60*/  @!P3 BRA `(.L_x_76) ;  /* 0x0000000000ecb947 */ /* 0x00aff60003800000 */
[----:B------:R-:W1:Y:S01]  /*8b70*/  S2R R4, SR_CgaCtaId ;  /* 0x0000000000047919 */ /* 0x000e620000008800 */
[----:B------:R-:W-:Y:S01]  /*8b80*/  MOV R3, 0x400 ;  /* 0x0000040000037802 */ /* 0x000fe20000000f00 */
[----:B------:R-:W-:-:S03]  /*8b90*/  IMAD.MOV.U32 R5, RZ, RZ, 0x1 ;  /* 0x00000001ff057424 */ /* 0x000fc600078e00ff */
[----:B-1----:R-:W-:Y:S02]  /*8ba0*/  LEA R4, R4, R3, 0x18 ;  /* 0x0000000304047211 */ /* 0x002fe400078ec0ff */
[----:B------:R-:W-:-:S04]  /*8bb0*/  SHF.L.U32 R3, R5, 0x1f, RZ ;  /* 0x0000001f05037819 */ /* 0x000fc800000006ff */
[----:B------:R-:W1:Y:S02]  /*8bc0*/  SYNCS.PHASECHK.TRANS64.TRYWAIT P0, [R4+URZ+0x11860], R3 ;  /* 0x01186003040075a7 */ /* 0x000e64000800017f */
[----:B-1----:R-:W-:Y:S05]  /*8bd0*/  @!P0 BRA `(.L_x_77) ;  /* 0x0000001c001c8947 */ /* 0x002fea0003800000 */
.L_x_114:
[----:B------:R-:W-:Y:S01]  /*8be0*/  ULOP3.LUT UR6, UR5, 0x2, URZ, 0xfc, !UPT ;  /* 0x0000000205067892 */ /* 0x000fe2000f8efc3f */
[----:B-1----:R-:W-:-:S03]  /*8bf0*/  @P2 MOV R3, 0x2800 ;  /* 0x0000280000032802 */ /* 0x002fc60000000f00 */
[----:B------:R-:W-:Y:S01]  /*8c00*/  UPRMT UR6, UR6, 0x9910, URZ ;  /* 0x0000991006067896 */ /* 0x000fe2000800003f */
[----:B------:R1:W-:Y:S03]  /*8c10*/  @P2 SYNCS.ARRIVE.TRANS64 RZ, [R4+URZ+0x11850], R3 ;  /* 0x0118500304ff29a7 */ /* 0x0003e6000800003f */
[----:B------:R-:W-:-:S06]  /*8c20*/  UISETP.NE.AND UP0, UPT, UR6, 0x2, UPT ;  /* 0x000000020600788c */ /* 0x000fcc000bf05270 */
[----:B------:R-:W-:-:S13]  /*8c30*/  PLOP3.LUT P0, PT, PT, PT, UP0, 0x80, 0x0 ;  /* 0x000000000000781c */ /* 0x000fda0003f0f008 */
[----:B-1----:R-:W-:Y:S05]  /*8c40*/  @P0 BRA `(.L_x_78) ;  /* 0x0000000000040947 */ /* 0x002fea0003800000 */
[----:B------:R-:W-:Y:S01]  /*8c50*/  BPT.TRAP 0x1 ;  /* 0x000000040000795c */ /* 0x000fe20000300000 */
.L_x_78:
[----:B------:R-:W-:-:S04]  /*8c60*/  LOP3.LUT P0, RZ, R0, 0x1f, RZ, 0xc0, !PT ;  /* 0x0000001f00ff7812 */ /* 0x000fc8000780c0ff */
[----:B------:R-:W-:-:S13]  /*8c70*/  PLOP3.LUT P0, PT, P0, P2, PT, 0x2a, 0x0 ;  /* 0x000000000000781c */ /* 0x000fda0000704572 */
[----:B------:R-:W-:Y:S05]  /*8c80*/  @P0 BRA `(.L_x_79) ;  /* 0x0000000000040947 */ /* 0x000fea0003800000 */
[----:B------:R-:W-:Y:S01]  /*8c90*/  BPT.TRAP 0x1 ;  /* 0x000000040000795c */ /* 0x000fe20000300000 */
.L_x_79:
[----:B------:R-:W-:Y:S01]  /*8ca0*/  R2UR UR8, R4 ;  /* 0x00000000040872ca */ /* 0x000fe200000e0000 */
[----:B------:R-:W-:Y:S01]  /*8cb0*/  ULDC.64 UR6, c[0x0][0x198] ;  /* 0x0000660000067ab9 */ /* 0x000fe20000000a00 */
[----:B------:R-:W-:Y:S01]  /*8cc0*/  UMOV UR14, 0x0 ;  /* 0x00000000000e7882 */ /* 0x000fe20000000000 */
[----:B------:R-:W-:Y:S01]  /*8cd0*/  UIADD3 UR6, UP0, UR6, 0xf0, URZ ;  /* 0x000000f006067890 */ /* 0x000fe2000ff1e03f */
[----:B------:R-:W-:Y:S01]  /*8ce0*/  IMAD.MOV.U32 R7, RZ, RZ, 0x40 ;  /* 0x00000040ff077424 */ /* 0x000fe200078e00ff */
[----:B------:R-:W-:Y:S01]  /*8cf0*/  UMOV UR15, 0x10000000 ;  /* 0x10000000000f7882 */ /* 0x000fe20000000000 */
[----:B------:R-:W-:Y:S01]  /*8d00*/  UMOV UR10, URZ ;  /* 0x0000003f000a7c82 */ /* 0x000fe20008000000 */
[----:B------:R-:W-:Y:S01]  /*8d10*/  UIADD3.X UR7, URZ, UR7, URZ, UP0, !UPT ;  /* 0x000000073f077290 */ /* 0x000fe200087fe43f */
[----:B------:R-:W-:Y:S01]  /*8d20*/  MOV R3, 0x1 ;  /* 0x0000000100037802 */ /* 0x000fe20000000f00 */
[----:B------:R-:W-:Y:S01]  /*8d30*/  UMOV UR12, UR52 ;  /* 0x00000034000c7c82 */ /* 0x000fe20008000000 */
[----:B------:R-:W-:Y:S01]  /*8d40*/  UMOV UR13, UR53 ;  /* 0x00000035000d7c82 */ /* 0x000fe20008000000 */
[----:B------:R-:W-:Y:S01]  /*8d50*/  UMOV UR34, 0x10 ;  /* 0x0000001000227882 */ /* 0x000fe20000000000 */
[----:B------:R-:W-:Y:S01]  /*8d60*/  UMOV UR35, UR11 ;  /* 0x0000000b00237c82 */ /* 0x000fe20008000000 */
[----:B------:R-:W-:-:S02]  /*8d70*/  UIADD3 UR9, UR8, 0x11850, URZ ;  /* 0x0001185008097890 */ /* 0x000fc4000fffe03f */
[----:B------:R-:W-:Y:S02]  /*8d80*/  UIADD3 UR32, UR8, 0x800, URZ ;  /* 0x0000080008207890 */ /* 0x000fe4000fffe03f */
[----:B------:R-:W-:Y:S02]  /*8d90*/  UIADD3 UR24, UR8, 0x1000, URZ ;  /* 0x0000100008187890 */ /* 0x000fe4000fffe03f */
[----:B------:R-:W-:Y:S02]  /*8da0*/  UIADD3 UR16, UR8, 0x1800, URZ ;  /* 0x0000180008107890 */ /* 0x000fe4000fffe03f */
[----:B------:R-:W-:Y:S02]  /*8db0*/  UIADD3 UR48, UR8, 0x2000, URZ ;  /* 0x0000200008307890 */ /* 0x000fe4000fffe03f */
[----:B------:R1:W-:Y:S01]  /*8dc0*/  UTMALDG.4D [UR8], [UR6], desc[UR14] ;  /* 0x00000e08060075b4 */ /* 0x0003e20008019000 */
[----:B------:R-:W-:Y:S01]  /*8dd0*/  UMOV UR36, UR52 ;  /* 0x0000003400247c82 */ /* 0x000fe20008000000 */
[----:B------:R-:W-:Y:S01]  /*8de0*/  UMOV UR37, UR53 ;  /* 0x0000003500257c82 */ /* 0x000fe20008000000 */
[----:B------:R-:W-:Y:S01]  /*8df0*/  UMOV UR33, UR9 ;  /* 0x0000000900217c82 */ /* 0x000fe20008000000 */
[----:B------:R-:W-:Y:S01]  /*8e00*/  UMOV UR26, 0x20 ;  /* 0x00000020001a7882 */ /* 0x000fe20000000000 */
[----:B------:R-:W-:Y:S01]  /*8e10*/  UMOV UR27, UR11 ;  /* 0x0000000b001b7c82 */ /* 0x000fe20008000000 */
[----:B------:R-:W-:Y:S01]  /*8e20*/  UMOV UR28, UR52 ;  /* 0x00000034001c7c82 */ /* 0x000fe20008000000 */
[----:B------:R-:W-:Y:S01]  /*8e30*/  UMOV UR29, UR53 ;  /* 0x00000035001d7c82 */ /* 0x000fe20008000000 */
[----:B------:R-:W-:Y:S01]  /*8e40*/  UMOV UR25, UR9 ;  /* 0x0000000900197c82 */ /* 0x000fe20008000000 */
[----:B------:R-:W-:Y:S01]  /*8e50*/  UMOV UR18, 0x30 ;  /* 0x0000003000127882 */ /* 0x000fe20000000000 */
[----:B------:R-:W-:Y:S01]  /*8e60*/  UMOV UR19, UR11 ;  /* 0x0000000b00137c82 */ /* 0x000fe20008000000 */
[----:B------:R-:W-:Y:S01]  /*8e70*/  UMOV UR20, UR52 ;  /* 0x0000003400147c82 */ /* 0x000fe20008000000 */
[----:B------:R1:W-:Y:S01]  /*8e80*/  UTMALDG.4D [UR32], [UR6], desc[UR14] ;  /* 0x00000e20060075b4 */ /* 0x0003e20008019000 */
[----:B------:R-:W-:Y:S01]  /*8e90*/  UMOV UR21, UR53 ;  /* 0x0000003500157c82 */ /* 0x000fe20008000000 */
[----:B------:R-:W-:Y:S01]  /*8ea0*/  UMOV UR17, UR9 ;  /* 0x0000000900117c82 */ /* 0x000fe20008000000 */
[----:B------:R-:W-:Y:S01]  /*8eb0*/  UMOV UR50, 0x40 ;  /* 0x0000004000327882 */ /* 0x000fe20000000000 */
[----:B------:R-:W-:Y:S01]  /*8ec0*/  UMOV UR51, UR11 ;  /* 0x0000000b00337c82 */ /* 0x000fe20008000000 */
[----:B------:R-:W-:Y:S01]  /*8ed0*/  UMOV UR49, UR9 ;  /* 0x0000000900317c82 */ /* 0x000fe20008000000 */
[----:B------:R1:W-:Y:S01]  /*8ee0*/  UTMALDG.4D [UR24], [UR6], desc[UR14] ;  /* 0x00000e18060075b4 */ /* 0x0003e20008019000 */
[----:B------:R1:W-:Y:S01]  /*8ef0*/  UTMALDG.4D [UR16], [UR6], desc[UR14] ;  /* 0x00000e10060075b4 */ /* 0x0003e20008019000 */
[----:B------:R1:W-:Y:S02]  /*8f00*/  UTMALDG.4D [UR48], [UR6], desc[UR14] ;  /* 0x00000e30060075b4 */ /* 0x0003e40008019000 */
[----:B-1----:R-:W-:Y:S01]  /*8f10*/  NOP ;  /* 0x0000000000007918 */ /* 0x002fe20000000000 */
.L_x_76:
[----:B------:R-:W-:Y:S05]  /*8f20*/  BSYNC B0 ;  /* 0x0000000000007941 */ /* 0x000fea0003800000 */
.L_x_75:
[----:B------:R-:W-:Y:S01]  /*8f30*/  ISETP.LT.AND P4, PT, RZ, UR4, P3 ;  /* 0x00000004ff007c0c */ /* 0x000fe20009f81270 */
[----:B------:R-:W-:-:S12]  /*8f40*/  BSSY B0, `(.L_x_80) ;  /* 0x000003e000007945 */ /* 0x000fd80003800000 */
[----:B------:R-:W-:Y:S05]  /*8f50*/  @!P4 BRA `(.L_x_81) ;  /* 0x0000000000f0c947 */ /* 0x000fea0003800000 */
[----:B------:R-:W1:Y:S01]  /*8f60*/  S2R R5, SR_CgaCtaId ;  /* 0x0000000000057919 */ /* 0x000e620000008800 */
[----:B------:R-:W-:-:S04]  /*8f70*/  MOV R2, 0x400 ;  /* 0x0000040000027802 */ /* 0x000fc80000000f00 */
[----:B-1----:R-:W-:Y:S01]  /*8f80*/  LEA R2, R5, R2, 0x18 ;  /* 0x0000000205027211 */ /* 0x002fe200078ec0ff */
[----:B------:R-:W-:-:S05]  /*8f90*/  IMAD.MOV.U32 R5, RZ, RZ, 0x1 ;  /* 0x00000001ff057424 */ /* 0x000fca00078e00ff */
[----:B------:R-:W-:-:S04]  /*8fa0*/  SHF.L.U32 R5, R5, 0x1f, RZ ;  /* 0x0000001f05057819 */ /* 0x000fc800000006ff */
[----:B------:R-:W1:Y:S02]  /*8fb0*/  SYNCS.PHASECHK.TRANS64.TRYWAIT P0, [R2+URZ+0x11828], R5 ;  /* 0x01182805020075a7 */ /* 0x000e64000800017f */
[----:B-1----:R-:W-:Y:S05]  /*8fc0*/  @!P0 BRA `(.L_x_82) ;  /* 0x0000001800348947 */ /* 0x002fea0003800000 */
.L_x_115:
        /* <DEDUP_REMOVED lines=8> */
.L_x_83:
[----:B------:R-:W-:-:S04]  /*9050*/  LOP3.LUT P0, RZ, R0, 0x1f, RZ, 0xc0, !PT ;  /* 0x0000001f00ff7812 */ /* 0x000fc8000780c0ff */
[----:B------:R-:W-:-:S13]  /*9060*/  PLOP3.LUT P0, PT, P0, P2, PT, 0x2a, 0x0 ;  /* 0x000000000000781c */ /* 0x000fda0000704572 */
[----:B------:R-:W-:Y:S05]  /*9070*/  @P0 BRA `(.L_x_84) ;  /* 0x0000000000040947 */ /* 0x000fea0003800000 */
[----:B------:R-:W-:Y:S01]  /*9080*/  BPT.TRAP 0x1 ;  /* 0x000000040000795c */ /* 0x000fe20000300000 */
.L_x_84:
[----:B------:R-:W-:Y:S01]  /*9090*/  R2UR UR16, R2 ;  /* 0x00000000021072ca */ /* 0x000fe200000e0000 */
[----:B------:R-:W-:Y:S01]  /*90a0*/  ULDC.64 UR6, c[0x0][0x198] ;  /* 0x0000660000067ab9 */ /* 0x000fe20000000a00 */
[----:B------:R-:W-:Y:S01]  /*90b0*/  UMOV UR51, URZ ;  /* 0x0000003f00337c82 */ /* 0x000fe20008000000 */
[----:B------:R-:W-:Y:S01]  /*90c0*/  UIADD3 UR6, UP0, UR6, 0x1f0, URZ ;  /* 0x000001f006067890 */ /* 0x000fe2000ff1e03f */
[----:B------:R-:W-:Y:S01]  /*90d0*/  IMAD.MOV.U32 R2, RZ, RZ, 0x1 ;  /* 0x00000001ff027424 */ /* 0x000fe200078e00ff */
[----:B------:R-:W-:Y:S01]  /*90e0*/  UMOV UR8, 0x0 ;  /* 0x0000000000087882 */ /* 0x000fe20000000000 */
[----:B------:R-:W-:Y:S01]  /*90f0*/  UMOV UR9, 0x10000000 ;  /* 0x1000000000097882 */ /* 0x000fe20000000000 */
[----:B------:R-:W-:Y:S01]  /*9100*/  UIADD3.X UR7, URZ, UR7, URZ, UP0, !UPT ;  /* 0x000000073f077290 */ /* 0x000fe200087fe43f */
[----:B------:R-:W-:Y:S01]  /*9110*/  UMOV UR50, URZ ;  /* 0x0000003f00327c82 */ /* 0x000fe20008000000 */
[----:B------:R-:W-:Y:S01]  /*9120*/  UMOV UR42, 0x10 ;  /* 0x00000010002a7882 */ /* 0x000fe20000000000 */
[----:B------:R-:W-:Y:S01]  /*9130*/  UMOV UR44, UR52 ;  /* 0x00000034002c7c82 */ /* 0x000fe20008000000 */
[----:B------:R-:W-:-:S02]  /*9140*/  UMOV UR45, UR53 ;  /* 0x00000035002d7c82 */ /* 0x000fc40008000000 */
[----:B------:R-:W-:Y:S02]  /*9150*/  UIADD3 UR48, UR16, 0x5000, URZ ;  /* 0x0000500010307890 */ /* 0x000fe4000fffe03f */
[----:B------:R-:W-:Y:S02]  /*9160*/  UIADD3 UR49, UR16, 0x11800, URZ ;  /* 0x0001180010317890 */ /* 0x000fe4000fffe03f */
[----:B------:R-:W-:Y:S02]  /*9170*/  UIADD3 UR40, UR16, 0x5800, URZ ;  /* 0x0000580010287890 */ /* 0x000fe4000fffe03f */
[----:B------:R-:W-:Y:S02]  /*9180*/  UIADD3 UR32, UR16, 0x6000, URZ ;  /* 0x0000600010207890 */ /* 0x000fe4000fffe03f */
[----:B------:R-:W-:Y:S02]  /*9190*/  UIADD3 UR24, UR16, 0x6800, URZ ;  /* 0x0000680010187890 */ /* 0x000fe4000fffe03f */
[----:B------:R-:W-:Y:S01]  /*91a0*/  UIADD3 UR16, UR16, 0x7000, URZ ;  /* 0x0000700010107890 */ /* 0x000fe2000fffe03f */
[----:B------:R1:W-:Y:S01]  /*91b0*/  UTMALDG.4D [UR48], [UR6], desc[UR8] ;  /* 0x00000830060075b4 */ /* 0x0003e20008019000 */
        /* <DEDUP_REMOVED lines=18> */
[----:B------:R1:W-:Y:S01]  /*92e0*/  UTMALDG.4D [UR32], [UR6], desc[UR8] ;  /* 0x00000820060075b4 */ /* 0x0003e20008019000 */
[----:B------:R1:W-:Y:S01]  /*92f0*/  UTMALDG.4D [UR24], [UR6], desc[UR8] ;  /* 0x00000818060075b4 */ /* 0x0003e20008019000 */
[----:B------:R1:W-:Y:S02]  /*9300*/  UTMALDG.4D [UR16], [UR6], desc[UR8] ;  /* 0x00000810060075b4 */ /* 0x0003e40008019000 */
[----:B-1----:R-:W-:Y:S01]  /*9310*/  NOP ;  /* 0x0000000000007918 */ /* 0x002fe20000000000 */
.L_x_81:
[----:B------:R-:W-:Y:S05]  /*9320*/  BSYNC B0 ;  /* 0x0000000000007941 */ /* 0x000fea0003800000 */
.L_x_80:
[----:B------:R-:W-:Y:S04]  /*9330*/  BSSY B0, `(.L_x_85) ;  /* 0x0000041000007945 */ /* 0x000fe80003800000 */
[----:B------:R-:W-:Y:S05]  /*9340*/  @!P3 BRA `(.L_x_86) ;  /* 0x0000000000fcb947 */ /* 0x000fea0003800000 */
[----:B------:R-:W1:Y:S01]  /*9350*/  S2R R5, SR_CgaCtaId ;  /* 0x0000000000057919 */ /* 0x000e620000008800 */
[----:B------:R-:W-:-:S04]  /*9360*/  MOV R4, 0x400 ;  /* 0x0000040000047802 */ /* 0x000fc80000000f00 */
[----:B-1----:R-:W-:Y:S02]  /*9370*/  LEA R6, R5, R4, 0x18 ;  /* 0x0000000405067211 */ /* 0x002fe400078ec0ff */
[----:B------:R-:W-:-:S03]  /*9380*/  MOV R5, 0x1 ;  /* 0x0000000100057802 */ /* 0x000fc60000000f00 */
[----:B------:R-:W-:Y:S01]  /*9390*/  IMAD R4, R3, 0x8, R6 ;  /* 0x0000000803047824 */ /* 0x000fe200078e0206 */
[----:B------:R-:W-:-:S04]  /*93a0*/  SHF.L.U32 R5, R5, 0x1f, RZ ;  /* 0x0000001f05057819 */ /* 0x000fc800000006ff */
[----:B------:R-:W1:Y:S02]  /*93b0*/  SYNCS.PHASECHK.TRANS64.TRYWAIT P0, [R4+URZ+0x11860], R5 ;  /* 0x01186005040075a7 */ /* 0x000e64000800017f */
[----:B-1----:R-:W-:Y:S05]  /*93c0*/  @!P0 BRA `(.L_x_87) ;  /* 0x0000001400488947 */ /* 0x002fea0003800000 */
.L_x_116:
        /* <DEDUP_REMOVED lines=8> */
.L_x_88:
[----:B------:R-:W-:-:S04]  /*9450*/  LOP3.LUT P0, RZ, R0, 0x1f, RZ, 0xc0, !PT ;  /* 0x0000001f00ff7812 */ /* 0x000fc8000780c0ff */
[----:B------:R-:W-:-:S13]  /*9460*/  PLOP3.LUT P0, PT, P0, P2, PT, 0x2a, 0x0 ;  /* 0x000000000000781c */ /* 0x000fda0000704572 */
[----:B------:R-:W-:Y:S05]  /*9470*/  @P0 BRA `(.L_x_89) ;  /* 0x0000000000040947 */ /* 0x000fea0003800000 */
[----:B------:R-:W-:Y:S01]  /*9480*/  BPT.TRAP 0x1 ;  /* 0x000000040000795c */ /* 0x000fe20000300000 */
.L_x_89:
[----:B------:R-:W-:Y:S01]  /*9490*/  R2UR UR40, R3 ;  /* 0x00000000032872ca */ /* 0x000fe200000e0000 */
[----:B------:R-:W-:Y:S01]  /*94a0*/  ULDC.64 UR12, c[0x0][0x198] ;  /* 0x00006600000c7ab9 */ /* 0x000fe20000000a00 */
[----:B------:R-:W-:Y:S01]  /*94b0*/  R2UR UR7, R6 ;  /* 0x00000000060772ca */ /* 0x000fe200000e0000 */
[----:B------:R-:W-:Y:S01]  /*94c0*/  UIADD3 UR6, UP0, UR12, 0xf0, URZ ;  /* 0x000000f00c067890 */ /* 0x000fe2000ff1e03f */
[----:B------:R-:W-:Y:S01]  /*94d0*/  R2UR UR43, R7 ;  /* 0x00000000072b72ca */ /* 0x000fe200000e0000 */
[----:B------:R-:W-:Y:S01]  /*94e0*/  UMOV UR8, 0x0 ;  /* 0x0000000000087882 */ /* 0x000fe20000000000 */
[----:B------:R-:W-:Y:S01]  /*94f0*/  R2UR UR41, R4 ;  /* 0x00000000042972ca */ /* 0x000fe200000e0000 */
[----:B------:R-:W-:Y:S01]  /*9500*/  UMOV UR9, 0x10000000 ;  /* 0x1000000000097882 */ /* 0x000fe20000000000 */
[----:B------:R-:W-:Y:S01]  /*9510*/  UMOV UR42, URZ ;  /* 0x0000003f002a7c82 */ /* 0x000fe20008000000 */
[----:B------:R-:W-:Y:S01]  /*9520*/  UMOV UR44, UR52 ;  /* 0x00000034002c7c82 */ /* 0x000fe20008000000 */
[----:B------:R-:W-:Y:S01]  /*9530*/  UMOV UR45, UR53 ;  /* 0x00000035002d7c82 */ /* 0x000fe20008000000 */
[----:B------:R-:W-:Y:S01]  /*9540*/  UMOV UR34, 0x10 ;  /* 0x0000001000227882 */ /* 0x000fe20000000000 */
[----:B------:R-:W-:Y:S01]  /*9550*/  UMOV UR36, UR52 ;  /* 0x0000003400247c82 */ /* 0x000fe20008000000 */
[----:B------:R-:W-:Y:S01]  /*9560*/  UMOV UR37, UR53 ;  /* 0x0000003500257c82 */ /* 0x000fe20008000000 */
[----:B------:R-:W-:Y:S01]  /*9570*/  UMOV UR26, 0x20 ;  /* 0x00000020001a7882 */ /* 0x000fe20000000000 */
[----:B------:R-:W-:-:S02]  /*9580*/  UIMAD UR40, UR40, 0x2800, UR7 ;  /* 0x00002800282878a4 */ /* 0x000fc4000f8e0207 */
[----:B------:R-:W-:Y:S02]  /*9590*/  UIADD3 UR43, UR11, UR43, URZ ;  /* 0x0000002b0b2b7290 */ /* 0x000fe4000fffe03f */
[----:B------:R-:W-:Y:S02]  /*95a0*/  UIADD3 UR41, UR41, 0x11850, URZ ;  /* 0x0001185029297890 */ /* 0x000fe4000fffe03f */
[----:B------:R-:W-:Y:S02]  /*95b0*/  UIADD3.X UR7, URZ, UR13, URZ, UP0, !UPT ;  /* 0x0000000d3f077290 */ /* 0x000fe400087fe43f */
[----:B------:R-:W-:Y:S02]  /*95c0*/  UIADD3 UR32, UR40, 0x800, URZ ;  /* 0x0000080028207890 */ /* 0x000fe4000fffe03f */
[----:B------:R-:W-:Y:S02]  /*95d0*/  UIADD3 UR24, UR40, 0x1000, URZ ;  /* 0x0000100028187890 */ /* 0x000fe4000fffe03f */
[----:B------:R-:W-:-:S02]  /*95e0*/  UIADD3 UR16, UR40, 0x1800, URZ ;  /* 0x0000180028107890 */ /* 0x000fc4000fffe03f */
[----:B------:R-:W-:Y:S02]  /*95f0*/  UIADD3 UR48, UR40, 0x2000, URZ ;  /* 0x0000200028307890 */ /* 0x000fe4000fffe03f */
[----:B------:R1:W-:Y:S01]  /*9600*/  UTMALDG.4D [UR40], [UR6], desc[UR8] ;  /* 0x00000828060075b4 */ /* 0x0003e20008019000 */
[----:B------:R-:W-:Y:S01]  /*9610*/  UMOV UR33, UR41 ;  /* 0x0000002900217c82 */ /* 0x000fe20008000000 */
[----:B------:R-:W-:Y:S01]  /*9620*/  UMOV UR35, UR43 ;  /* 0x0000002b00237c82 */ /* 0x000fe20008000000 */
        /* <DEDUP_REMOVED lines=17> */
.L_x_86:
[----:B------:R-:W-:Y:S05]  /*9740*/  BSYNC B0 ;  /* 0x0000000000007941 */ /* 0x000fea0003800000 */
.L_x_85:
[----:B------:R-:W-:Y:S01]  /*9750*/  BSSY B0, `(.L_x_90) ;  /* 0x0000043000007945 */ /* 0x000fe20003800000 */
[----:B------:R-:W-:-:S03]  /*9760*/  IMAD.MOV.U32 R8, RZ, RZ, RZ ;  /* 0x000000ffff087224 */ /* 0x000fc600078e00ff */
        /* <DEDUP_REMOVED lines=9> */
.L_x_117:
        /* <DEDUP_REMOVED lines=8> */
.L_x_93:
[----:B------:R-:W-:-:S04]  /*9880*/  LOP3.LUT P0, RZ, R0, 0x1f, RZ, 0xc0, !PT ;  /* 0x0000001f00ff7812 */ /* 0x000fc8000780c0ff */
[----:B------:R-:W-:-:S13]  /*9890*/  PLOP3.LUT P0, PT, P0, P2, PT, 0x2a, 0x0 ;  /* 0x000000000000781c */ /* 0x000fda0000704572 */
[----:B------:R-:W-:Y:S05]  /*98a0*/  @P0 BRA `(.L_x_94) ;  /* 0x0000000000040947 */ /* 0x000fea0003800000 */
[----:B------:R-:W-:Y:S01]  /*98b0*/  BPT.TRAP 0x1 ;  /* 0x000000040000795c */ /* 0x000fe20000300000 */
.L_x_94:
[C---:B------:R-:W-:Y:S01]  /*98c0*/  IMAD R5, R2.reuse, 0x2800, R5 ;  /* 0x0000280002057824 */ /* 0x040fe200078e0205 */
[----:B------:R-:W-:Y:S01]  /*98d0*/  R2UR UR41, R3 ;  /* 0x00000000032972ca */ /* 0x000fe200000e0000 */
[----:B------:R-:W-:Y:S01]  /*98e0*/  ULDC.64 UR6, c[0x0][0x198] ;  /* 0x0000660000067ab9 */ /* 0x000fe20000000a00 */
[----:B------:R-:W-:Y:S01]  /*98f0*/  UMOV UR43, URZ ;  /* 0x0000003f002b7c82 */ /* 0x000fe20008000000 */
[----:B------:R-:W-:Y:S01]  /*9900*/  UIADD3 UR6, UP0, UR6, 0x2f0, URZ ;  /* 0x000002f006067890 */ /* 0x000fe2000ff1e03f */
[----:B------:R-:W-:Y:S01]  /*9910*/  R2UR UR48, R5 ;  /* 0x00000000053072ca */ /* 0x000fe200000e0000 */
[----:B------:R-:W-:Y:S01]  /*9920*/  UMOV UR8, 0x0 ;  /* 0x0000000000087882 */ /* 0x000fe20000000000 */
[----:B------:R-:W-:Y:S01]  /*9930*/  UMOV UR9, 0x10000000 ;  /* 0x1000000000097882 */ /* 0x000fe20000000000 */
[----:B------:R-:W-:Y:S01]  /*9940*/  UIADD3.X UR7, URZ, UR7, URZ, UP0, !UPT ;  /* 0x000000073f077290 */ /* 0x000fe200087fe43f */
[----:B------:R-:W-:Y:S01]  /*9950*/  IMAD.MOV.U32 R8, RZ, RZ, 0x1 ;  /* 0x00000001ff087424 */ /* 0x000fe200078e00ff */
[----:B------:R-:W-:Y:S01]  /*9960*/  UMOV UR42, URZ ;  /* 0x0000003f002a7c82 */ /* 0x000fe20008000000 */
[----:B------:R-:W-:Y:S01]  /*9970*/  UMOV UR44, UR52 ;  /* 0x00000034002c7c82 */ /* 0x000fe20008000000 */
[----:B------:R-:W-:Y:S01]  /*9980*/  UMOV UR45, UR53 ;  /* 0x00000035002d7c82 */ /* 0x000fe20008000000 */
[----:B------:R-:W-:Y:S01]  /*9990*/  UMOV UR34, 0x10 ;  /* 0x0000001000227882 */ /* 0x000fe20000000000 */
[----:B------:R-:W-:Y:S01]  /*99a0*/  UIADD3 UR41, UR41, 0x11800, URZ ;  /* 0x0001180029297890 */ /* 0x000fe2000fffe03f */
[----:B------:R-:W-:Y:S01]  /*99b0*/  IADD3 R2, R2, 0x1, RZ ;  /* 0x0000000102027810 */ /* 0x000fe20007ffe0ff */
[----:B------:R-:W-:Y:S01]  /*99c0*/  UMOV UR36, UR52 ;  /* 0x0000003400247c82 */ /* 0x000fe20008000000 */
[----:B------:R-:W-:Y:S01]  /*99d0*/  UMOV UR37, UR53 ;  /* 0x0000003500257c82 */ /* 0x000fe20008000000 */
[----:B------:R-:W-:-:S02]  /*99e0*/  UIADD3 UR40, UR48, 0x5000, URZ ;  /* 0x0000500030287890 */ /* 0x000fc4000fffe03f */
        /* <DEDUP_REMOVED lines=25> */
.L_x_91:
[----:B------:R-:W-:Y:S05]  /*9b80*/  BSYNC B0 ;  /* 0x0000000000007941 */ /* 0x000fea0003800000 */
.L_x_90:
[----:B------:R-:W-:-:S05]  /*9b90*/  IMAD.U32 R3, RZ, RZ, UR4 ;  /* 0x00000004ff037e24 */ /* 0x000fca000f8e00ff */
[----:B------:R-:W-:-:S13]  /*9ba0*/  ISETP.GE.AND P0, PT, R3, 0x2, PT ;  /* 0x000000020300780c */ /* 0x000fda0003f06270 */
[----:B------:R-:W-:Y:S05]  /*9bb0*/  @!P0 EXIT ;  /* 0x000000000000894d */ /* 0x000fea0003800000 */
[----:B------:R-:W-:Y:S01]  /*9bc0*/  USHF.L.U32 UR6, UR4, 0x1, URZ ;  /* 0x0000000104067899 */ /* 0x000fe2000800063f */
[----:B------:R-:W-:Y:S01]  /*9bd0*/  LOP3.LUT P0, RZ, R0, 0x1f, RZ, 0xc0, !PT ;  /* 0x0000001f00ff7812 */ /* 0x000fe2000780c0ff */
[----:B------:R-:W-:Y:S01]  /*9be0*/  BSSY B0, `(.L_x_95) ;  /* 0x000008f000007945 */ /* 0x000fe20003800000 */
[----:B------:R-:W-:Y:S01]  /*9bf0*/  MOV R3, UR5 ;  /* 0x0000000500037c02 */ /* 0x000fe20008000f00 */
[----:B------:R-:W-:Y:S01]  /*9c00*/  IMAD.MOV.U32 R0, RZ, RZ, 0x1 ;  /* 0x00000001ff007424 */ /* 0x000fe200078e00ff */
[----:B------:R-:W-:Y:S02]  /*9c10*/  PLOP3.LUT P0, PT, P0, P2, PT, 0x2a, 0x0 ;  /* 0x000000000000781c */ /* 0x000fe40000704572 */
[----:B------:R-:W-:Y:S02]  /*9c20*/  LOP3.LUT R3, R3, 0x2, RZ, 0xfc, !PT ;  /* 0x0000000203037812 */ /* 0x000fe400078efcff */
[----:B------:R-:W-:-:S09]  /*9c30*/  MOV R9, UR6 ;  /* 0x0000000600097c02 */ /* 0x000fd20008000f00 */
.L_x_106:
[----:B------:R-:W-:Y:S04]  /*9c40*/  BSSY B1, `(.L_x_96) ;  /* 0x0000041000017945 */ /* 0x000fe80003800000 */
[----:B------:R-:W-:Y:S05]  /*9c50*/  @!P3 BRA `(.L_x_97) ;  /* 0x0000000000fcb947 */ /* 0x000fea0003800000 */
[----:B------:R-:W1:Y:S01]  /*9c60*/  S2R R5, SR_CgaCtaId ;  /* 0x0000000000057919 */ /* 0x000e620000008800 */
[----:B------:R-:W-:-:S04]  /*9c70*/  MOV R4, 0x400 ;  /* 0x0000040000047802 */ /* 0x000fc80000000f00 */
[----:B-1----:R-:W-:Y:S02]  /*9c80*/  LEA R5, R5, R4, 0x18 ;  /* 0x0000000405057211 */ /* 0x002fe400078ec0ff */
[----:B------:R-:W-:-:S03]  /*9c90*/  SHF.L.U32 R4, R0, 0x1f, RZ ;  /* 0x0000001f00047819 */ /* 0x000fc600000006ff */
[----:B------:R-:W-:-:S04]  /*9ca0*/  IMAD R7, R2, 0x8, R5 ;  /* 0x0000000802077824 */ /* 0x000fc800078e0205 */
[----:B------:R-:W1:Y:S02]  /*9cb0*/  SYNCS.PHASECHK.TRANS64.TRYWAIT P4, [R7+URZ+0x11828], R4 ;  /* 0x01182804070075a7 */ /* 0x000e64000808017f */
[----:B-1----:R-:W-:Y:S05]  /*9cc0*/  @!P4 BRA `(.L_x_98) ;  /* 0x0000000c0030c947 */ /* 0x002fea0003800000 */
.L_x_118:
[----:B-1----:R-:W-:-:S04]  /*9cd0*/  @P2 MOV R4, 0x2800 ;  /* 0x0000280000042802 */ /* 0x002fc80000000f00 */
[----:B------:R1:W-:Y:S02]  /*9ce0*/  @P2 SYNCS.ARRIVE.TRANS64 RZ, [R7+URZ+0x11800], R4 ;  /* 0x0118000407ff29a7 */ /* 0x0003e4000800003f */
[----:B-1----:R-:W-:-:S04]  /*9cf0*/  PRMT R4, R3, 0x9910, RZ ;  /* 0x0000991003047816 */ /* 0x002fc800000000ff */
[----:B------:R-:W-:-:S13]  /*9d00*/  ISETP.NE.AND P4, PT, R4, 0x2, PT ;  /* 0x000000020400780c */ /* 0x000fda0003f85270 */
[----:B------:R-:W-:Y:S05]  /*9d10*/  @P4 BRA `(.L_x_99) ;  /* 0x0000000000044947 */ /* 0x000fea0003800000 */
[----:B------:R-:W-:Y:S01]  /*9d20*/  BPT.TRAP 0x1 ;  /* 0x000000040000795c */ /* 0x000fe20000300000 */
.L_x_99:
[----:B------:R-:W-:Y:S05]  /*9d30*/  @P0 BRA `(.L_x_100) ;  /* 0x0000000000040947 */ /* 0x000fea0003800000 */
[----:B------:R-:W-:Y:S01]  /*9d40*/  BPT.TRAP 0x1 ;  /* 0x000000040000795c */ /* 0x000fe20000300000 */
.L_x_100:
[----:B------:R-:W-:Y:S01]  /*9d50*/  IMAD R5, R2, 0x2800, R5 ;  /* 0x0000280002057824 */ /* 0x000fe200078e0205 */
[----:B------:R-:W-:Y:S01]  /*9d60*/  R2UR UR49, R7 ;  /* 0x00000000073172ca */ /* 0x000fe200000e0000 */
[----:B------:R-:W-:Y:S01]  /*9d70*/  ULDC.64 UR6, c[0x0][0x198] ;  /* 0x0000660000067ab9 */ /* 0x000fe20000000a00 */
[----:B------:R-:W-:Y:S01]  /*9d80*/  R2UR UR51, R8 ;  /* 0x00000000083372ca */ /* 0x000fe200000e0000 */
[----:B------:R-:W-:Y:S01]  /*9d90*/  UIADD3 UR6, UP0, UR6, 0x1f0, URZ ;  /* 0x000001f006067890 */ /* 0x000fe2000ff1e03f */
[----:B------:R-:W-:Y:S01]  /*9da0*/  R2UR UR16, R5 ;  /* 0x00000000051072ca */ /* 0x000fe200000e0000 */
[----:B------:R-:W-:Y:S01]  /*9db0*/  UMOV UR8, 0x0 ;  /* 0x0000000000087882 */ /* 0x000fe20000000000 */
[----:B------:R-:W-:Y:S01]  /*9dc0*/  UMOV UR9, 0x10000000 ;  /* 0x1000000000097882 */ /* 0x000fe20000000000 */
[----:B------:R-:W-:Y:S01]  /*9dd0*/  UIADD3.X UR7, URZ, UR7, URZ, UP0, !UPT ;  /* 0x000000073f077290 */ /* 0x000fe200087fe43f */
[----:B------:R-:W-:Y:S01]  /*9de0*/  VIADD R2, R2, 0x1 ;  /* 0x0000000102027836 */ /* 0x000fe20000000000 */
[----:B------:R-:W-:Y:S01]  /*9df0*/  UMOV UR50, URZ ;  /* 0x0000003f00327c82 */ /* 0x000fe20008000000 */
[----:B------:R-:W-:Y:S01]  /*9e00*/  UMOV UR42, 0x10 ;  /* 0x00000010002a7882 */ /* 0x000fe20000000000 */
[----:B------:R-:W-:Y:S01]  /*9e10*/  UMOV UR44, UR52 ;  /* 0x00000034002c7c82 */ /* 0x000fe20008000000 */
[----:B------:R-:W-:Y:S01]  /*9e20*/  UMOV UR45, UR53 ;  /* 0x00000035002d7c82 */ /* 0x000fe20008000000 */
[----:B------:R-:W-:Y:S01]  /*9e30*/  UIADD3 UR49, UR49, 0x11800, URZ ;  /* 0x0001180031317890 */ /* 0x000fe2000fffe03f */
[----:B------:R-:W-:Y:S01]  /*9e40*/  ISETP.NE.AND P4, PT, R2, 0x5, PT ;  /* 0x000000050200780c */ /* 0x000fe20003f85270 */
[----:B------:R-:W-:-:S02]  /*9e50*/  USHF.L.U32 UR51, UR51, 0x6, URZ ;  /* 0x0000000633337899 */ /* 0x000fc4000800063f */
[----:B------:R-:W-:Y:S01]  /*9e60*/  UIADD3 UR48, UR16, 0x5000, URZ ;  /* 0x0000500010307890 */ /* 0x000fe2000fffe03f */
[----:B------:R-:W-:Y:S01]  /*9e70*/  SEL R5, RZ, 0x1, P4 ;  /* 0x00000001ff057807 */ /* 0x000fe20002000000 */
[----:B------:R-:W-:Y:S01]  /*9e80*/  UIADD3 UR40, UR16, 0x5800, URZ ;  /* 0x0000580010287890 */ /* 0x000fe2000fffe03f */
[----:B------:R-:W-:Y:S01]  /*9e90*/  SEL R2, R2, RZ, P4 ;  /* 0x000000ff02027207 */ /* 0x000fe20002000000 */
[----:B------:R-:W-:Y:S01]  /*9ea0*/  UIADD3 UR32, UR16, 0x6000, URZ ;  /* 0x0000600010207890 */ /* 0x000fe2000fffe03f */
[----:B------:R-:W-:Y:S01]  /*9eb0*/  LOP3.LUT R0, R0, R5, RZ, 0x3c, !PT ;  /* 0x0000000500007212 */ /* 0x000fe200078e3cff */
        /* <DEDUP_REMOVED lines=25> */
.L_x_97:
[----:B------:R-:W-:Y:S05]  /*a050*/  BSYNC B1 ;  /* 0x0000000000017941 */ /* 0x000fea0003800000 */
.L_x_96:
[----:B------:R-:W-:Y:S01]  /*a060*/  ISETP.LT.OR P4, PT, R9, 0x4, !P3 ;  /* 0x000000040900780c */ /* 0x000fe20005f81670 */
[----:B------:R-:W-:-:S12]  /*a070*/  BSSY B1, `(.L_x_101) ;  /* 0x0000042000017945 */ /* 0x000fd80003800000 */
[----:B------:R-:W-:Y:S05]  /*a080*/  @P4 BRA `(.L_x_102) ;  /* 0x0000000400004947 */ /* 0x000fea0003800000 */
[----:B------:R-:W1:Y:S01]  /*a090*/  S2R R5, SR_CgaCtaId ;  /* 0x0000000000057919 */ /* 0x000e620000008800 */
[----:B------:R-:W-:Y:S02]  /*a0a0*/  MOV R4, 0x400 ;  /* 0x0000040000047802 */ /* 0x000fe40000000f00 */
[----:B------:R-:W-:Y:S02]  /*a0b0*/  SHF.L.U32 R7, R0, 0x1f, RZ ;  /* 0x0000001f00077819 */ /* 0x000fe400000006ff */
[----:B-1----:R-:W-:-:S04]  /*a0c0*/  LEA R5, R5, R4, 0x18 ;  /* 0x0000000405057211 */ /* 0x002fc800078ec0ff */
[----:B------:R-:W-:-:S04]  /*a0d0*/  LEA R4, R2, R5, 0x3 ;  /* 0x0000000502047211 */ /* 0x000fc800078e18ff */
[----:B------:R-:W1:Y:S02]  /*a0e0*/  SYNCS.PHASECHK.TRANS64.TRYWAIT P4, [R4+URZ+0x11828], R7 ;  /* 0x01182807040075a7 */ /* 0x000e64000808017f */
[----:B-1----:R-:W-:Y:S05]  /*a0f0*/  @!P4 BRA `(.L_x_103) ;  /* 0x000000080038c947 */ /* 0x002fea0003800000 */
.L_x_119:
[----:B------:R-:W-:Y:S01]  /*a100*/  PRMT R6, R3, 0x9910, RZ ;  /* 0x0000991003067816 */ /* 0x000fe200000000ff */
[----:B-1----:R-:W-:-:S03]  /*a110*/  @P1 IMAD.MOV.U32 R7, RZ, RZ, 0x2800 ;  /* 0x00002800ff071424 */ /* 0x002fc600078e00ff */
[----:B------:R-:W-:Y:S01]  /*a120*/  ISETP.NE.AND P4, PT, R6, 0x2, PT ;  /* 0x000000020600780c */ /* 0x000fe20003f85270 */
[----:B------:R1:W-:-:S12]  /*a130*/  @P1 SYNCS.ARRIVE.TRANS64 RZ, [R4+URZ+0x11800], R7 ;  /* 0x0118000704ff19a7 */ /* 0x0003d8000800003f */
[----:B-1----:R-:W-:Y:S05]  /*a140*/  @P4 BRA `(.L_x_104) ;  /* 0x0000000000044947 */ /* 0x002fea0003800000 */
[----:B------:R-:W-:Y:S01]  /*a150*/  BPT.TRAP 0x1 ;  /* 0x000000040000795c */ /* 0x000fe20000300000 */
.L_x_104:
[----:B------:R-:W-:Y:S05]  /*a160*/  @P0 BRA `(.L_x_105) ;  /* 0x0000000000040947 */ /* 0x000fea0003800000 */
[----:B------:R-:W-:Y:S01]  /*a170*/  BPT.TRAP 0x1 ;  /* 0x000000040000795c */ /* 0x000fe20000300000 */
.L_x_105:
        /* <DEDUP_REMOVED lines=9> */
[----:B------:R-:W-:Y:S01]  /*a210*/  IADD3 R2, R2, 0x1, RZ ;  /* 0x0000000102027810 */ /* 0x000fe20007ffe0ff */
[----:B------:R-:W-:Y:S01]  /*a220*/  UMOV UR50, URZ ;  /* 0x0000003f00327c82 */ /* 0x000fe20008000000 */
[----:B------:R-:W-:Y:S01]  /*a230*/  UMOV UR42, 0x10 ;  /* 0x00000010002a7882 */ /* 0x000fe20000000000 */
[----:B------:R-:W-:Y:S01]  /*a240*/  UMOV UR44, UR52 ;  /* 0x00000034002c7c82 */ /* 0x000fe20008000000 */
[----:B------:R-:W-:Y:S01]  /*a250*/  UMOV UR45, UR53 ;  /* 0x00000035002d7c82 */ /* 0x000fe20008000000 */
[----:B------:R-:W-:Y:S01]  /*a260*/  UIADD3 UR49, UR49, 0x11800, URZ ;  /* 0x0001180031317890 */ /* 0x000fe2000fffe03f */
[----:B------:R-:W-:Y:S01]  /*a270*/  ISETP.NE.AND P4, PT, R2, 0x5, PT ;  /* 0x000000050200780c */ /* 0x000fe20003f85270 */
[----:B------:R-:W-:Y:S01]  /*a280*/  USHF.L.U32 UR51, UR51, 0x6, URZ ;  /* 0x0000000633337899 */ /* 0x000fe2000800063f */
[----:B------:R-:W-:Y:S01]  /*a290*/  VIADD R8, R8, 0x1 ;  /* 0x0000000108087836 */ /* 0x000fe20000000000 */
[----:B------:R-:W-:Y:S01]  /*a2a0*/  UIADD3 UR48, UR16, 0x5000, URZ ;  /* 0x0000500010307890 */ /* 0x000fe2000fffe03f */
[----:B------:R-:W-:Y:S01]  /*a2b0*/  SEL R5, RZ, 0x1, P4 ;  /* 0x00000001ff057807 */ /* 0x000fe20002000000 */
[----:B------:R-:W-:Y:S01]  /*a2c0*/  UIADD3 UR40, UR16, 0x5800, URZ ;  /* 0x0000580010287890 */ /* 0x000fe2000fffe03f */
[----:B------:R-:W-:Y:S01]  /*a2d0*/  SEL R2, R2, RZ, P4 ;  /* 0x000000ff02027207 */ /* 0x000fe20002000000 */
[----:B------:R-:W-:Y:S01]  /*a2e0*/  UIADD3 UR32, UR16, 0x6000, URZ ;  /* 0x0000600010207890 */ /* 0x000fe2000fffe03f */
[----:B------:R-:W-:Y:S01]  /*a2f0*/  LOP3.LUT R0, R0, R5, RZ, 0x3c, !PT ;  /* 0x0000000500007212 */ /* 0x000fe200078e3cff */
[----:B------:R-:W-:-:S02]  /*a300*/  UIADD3 UR24, UR16, 0x6800, URZ ;  /* 0x0000680010187890 */ /* 0x000fc4000fffe03f */
        /* <DEDUP_REMOVED lines=24> */
.L_x_102:
[----:B------:R-:W-:Y:S05]  /*a490*/  BSYNC B1 ;  /* 0x0000000000017941 */ /* 0x000fea0003800000 */
.L_x_101:
[C---:B------:R-:W-:Y:S02]  /*a4a0*/  ISETP.GT.AND P4, PT, R9.reuse, 0x4, PT ;  /* 0x000000040900780c */ /* 0x040fe40003f84270 */
[----:B------:R-:W-:-:S11]  /*a4b0*/  IADD3 R9, R9, -0x2, RZ ;  /* 0xfffffffe09097810 */ /* 0x000fd60007ffe0ff */
[----:B------:R-:W-:Y:S05]  /*a4c0*/  @P4 BRA `(.L_x_106) ;  /* 0xfffffff400dc4947 */ /* 0x000fea000383ffff */
[----:B------:R-:W-:Y:S05]  /*a4d0*/  BSYNC B0 ;  /* 0x0000000000007941 */ /* 0x000fea0003800000 */
.L_x_95:
[----:B------:R-:W-:Y:S05]  /*a4e0*/  EXIT ;  /* 0x000000000000794d */ /* 0x000fea0003800000 */
.L_x_15:
[----:B-1----:R-:W-:-:S04]  /*a4f0*/  IMAD.U32 R7, RZ, RZ, UR8 ;  /* 0x00000008ff077e24 */ /* 0x002fc8000f8e00ff */
[----:B------:R1:W2:Y:S03]  /*a500*/  SYNCS.PHASECHK.TRANS64.TRYWAIT P1, [R7+URZ+0x11850], R6 ;  /* 0x01185006070075a7 */ /* 0x0002a6000802017f */
[----:B--2---:R-:W-:Y:S05]  /*a510*/  @!P1 NANOSLEEP.SYNCS 0x989680 ;  /* 0x009896800000995d */ /* 0x004fea0003900000 */
[----:B------:R-:W2:Y:S02]  /*a520*/  @!P1 SYNCS.PHASECHK.TRANS64 P1, [R7+URZ+0x11850], R6 ;  /* 0x01185006070095a7 */ /* 0x000ea4000802007f */
[----:B--2---:R-:W-:Y:S05]  /*a530*/  @!P1 BRA `(.L_x_15) ;  /* 0xfffffffc00ec9947 */ /* 0x004fea000383ffff */
[----:B------:R-:W-:Y:S05]  /*a540*/  BRA `(.L_x_107) ;  /* 0xffffff6800707947 */ /* 0x000fea000383ffff */
.L_x_17:
[----:B--2---:R-:W-:-:S04]  /*a550*/  MOV R2, UR36 ;  /* 0x0000002400027c02 */ /* 0x004fc80008000f00 */
[----:B------:R2:W3:Y:S03]  /*a560*/  SYNCS.PHASECHK.TRANS64.TRYWAIT P1, [R2+URZ+0x11800], R9 ;  /* 0x01180009020075a7 */ /* 0x0004e6000802017f */
[----:B---3--:R-:W-:Y:S05]  /*a570*/  @!P1 NANOSLEEP.SYNCS 0x989680 ;  /* 0x009896800000995d */ /* 0x008fea0003900000 */
[----:B------:R-:W3:Y:S02]  /*a580*/  @!P1 SYNCS.PHASECHK.TRANS64 P1, [R2+URZ+0x11800], R9 ;  /* 0x01180009020095a7 */ /* 0x000ee4000802007f */
[----:B---3--:R-:W-:Y:S05]  /*a590*/  @!P1 BRA `(.L_x_17) ;  /* 0xfffffffc00ec9947 */ /* 0x008fea000383ffff */
[----:B------:R-:W-:Y:S05]  /*a5a0*/  BRA `(.L_x_108) ;  /* 0xffffff68007c7947 */ /* 0x000fea000383ffff */
.L_x_18:
[----:B-1----:R-:W-:-:S04]  /*a5b0*/  IMAD.U32 R7, RZ, RZ, UR28 ;  /* 0x0000001cff077e24 */ /* 0x002fc8000f8e00ff */
[----:B------:R1:W2:Y:S03]  /*a5c0*/  SYNCS.PHASECHK.TRANS64.TRYWAIT P1, [R7+URZ+-0x8], R2 ;  /* 0xfffff802070075a7 */ /* 0x0002a6000802017f */
[----:B--2---:R-:W-:Y:S05]  /*a5d0*/  @!P1 NANOSLEEP.SYNCS 0x989680 ;  /* 0x009896800000995d */ /* 0x004fea0003900000 */
[----:B------:R-:W2:Y:S02]  /*a5e0*/  @!P1 SYNCS.PHASECHK.TRANS64 P1, [R7+URZ+-0x8], R2 ;  /* 0xfffff802070095a7 */ /* 0x000ea4000802007f */
[----:B--2---:R-:W-:Y:S05]  /*a5f0*/  @!P1 BRA `(.L_x_18) ;  /* 0xfffffffc00ec9947 */ /* 0x004fea000383ffff */
[----:B------:R-:W-:Y:S05]  /*a600*/  BRA `(.L_x_109) ;  /* 0xffffff6800787947 */ /* 0x000fea000383ffff */
.L_x_20:
[----:B-1----:R-:W-:-:S04]  /*a610*/  MOV R10, UR36 ;  /* 0x00000024000a7c02 */ /* 0x002fc80008000f00 */
[----:B------:R1:W2:Y:S03]  /*a620*/  SYNCS.PHASECHK.TRANS64.TRYWAIT P1, [R10+URZ+0x11808], R9 ;  /* 0x011808090a0075a7 */ /* 0x0002a6000802017f */
[----:B--2---:R-:W-:Y:S05]  /*a630*/  @!P1 NANOSLEEP.SYNCS 0x989680 ;  /* 0x009896800000995d */ /* 0x004fea0003900000 */
[----:B------:R-:W2:Y:S02]  /*a640*/  @!P1 SYNCS.PHASECHK.TRANS64 P1, [R10+URZ+0x11808], R9 ;  /* 0x011808090a0095a7 */ /* 0x000ea4000802007f */
[----:B--2---:R-:W-:Y:S05]  /*a650*/  @!P1 BRA `(.L_x_20) ;  /* 0xfffffffc00ec9947 */ /* 0x004fea000383ffff */
[----:B------:R-:W-:Y:S05]  /*a660*/  BRA `(.L_x_110) ;  /* 0xffffff8000207947 */ /* 0x000fea000383ffff */
.L_x_25:
[----:B-1----:R-:W-:-:S04]  /*a670*/  IMAD.U32 R4, RZ, RZ, UR10 ;  /* 0x0000000aff047e24 */ /* 0x002fc8000f8e00ff */
[----:B------:R1:W2:Y:S03]  /*a680*/  SYNCS.PHASECHK.TRANS64.TRYWAIT P2, [R4+URZ+0x11800], R3 ;  /* 0x01180003040075a7 */ /* 0x0002a6000804017f */
[----:B--2---:R-:W-:Y:S05]  /*a690*/  @!P2 NANOSLEEP.SYNCS 0x989680 ;  /* 0x009896800000a95d */ /* 0x004fea0003900000 */
[----:B------:R-:W2:Y:S02]  /*a6a0*/  @!P2 SYNCS.PHASECHK.TRANS64 P2, [R4+URZ+0x11800], R3 ;  /* 0x011800030400a5a7 */ /* 0x000ea4000804007f */
[----:B--2---:R-:W-:Y:S05]  /*a6b0*/  @!P2 BRA `(.L_x_25) ;  /* 0xfffffffc00eca947 */ /* 0x004fea000383ffff */
[----:B------:R-:W-:Y:S05]  /*a6c0*/  BRA `(.L_x_111) ;  /* 0xffffff8800147947 */ /* 0x000fea000383ffff */
.L_x_29:
[----:B-1----:R-:W-:-:S04]  /*a6d0*/  MOV R11, UR10 ;  /* 0x0000000a000b7c02 */ /* 0x002fc80008000f00 */
[----:B------:R1:W2:Y:S03]  /*a6e0*/  SYNCS.PHASECHK.TRANS64.TRYWAIT P2, [R11+URZ+0x11800], R12 ;  /* 0x0118000c0b0075a7 */ /* 0x0002a6000804017f */
[----:B--2---:R-:W-:Y:S05]  /*a6f0*/  @!P2 NANOSLEEP.SYNCS 0x989680 ;  /* 0x009896800000a95d */ /* 0x004fea0003900000 */
[----:B------:R-:W2:Y:S02]  /*a700*/  @!P2 SYNCS.PHASECHK.TRANS64 P2, [R11+URZ+0x11800], R12 ;  /* 0x0118000c0b00a5a7 */ /* 0x000ea4000804007f */
[----:B--2---:R-:W-:Y:S05]  /*a710*/  @!P2 BRA `(.L_x_29) ;  /* 0xfffffffc00eca947 */ /* 0x004fea000383ffff */
[----:B------:R-:W-:Y:S05]  /*a720*/  BRA `(.L_x_28) ;  /* 0xffffff9c00607947 */ /* 0x000fea000383ffff */
.L_x_37:
[----:B-1----:R-:W-:-:S04]  /*a730*/  IMAD.U32 R7, RZ, RZ, UR10 ;  /* 0x0000000aff077e24 */ /* 0x002fc8000f8e00ff */
[----:B------:R1:W2:Y:S03]  /*a740*/  SYNCS.PHASECHK.TRANS64.TRYWAIT P2, [R7+URZ+0x11800], R4 ;  /* 0x01180004070075a7 */ /* 0x0002a6000804017f */
[----:B--2---:R-:W-:Y:S05]  /*a750*/  @!P2 NANOSLEEP.SYNCS 0x989680 ;  /* 0x009896800000a95d */ /* 0x004fea0003900000 */
[----:B------:R-:W2:Y:S02]  /*a760*/  @!P2 SYNCS.PHASECHK.TRANS64 P2, [R7+URZ+0x11800], R4 ;  /* 0x011800040700a5a7 */ /* 0x000ea4000804007f */
[----:B--2---:R-:W-:Y:S05]  /*a770*/  @!P2 BRA `(.L_x_37) ;  /* 0xfffffffc00eca947 */ /* 0x004fea000383ffff */
[----:B------:R-:W-:Y:S05]  /*a780*/  BRA `(.L_x_112) ;  /* 0xffffffa400907947 */ /* 0x000fea000383ffff */
.L_x_41:
[----:B-1----:R-:W-:-:S04]  /*a790*/  MOV R11, UR10 ;  /* 0x0000000a000b7c02 */ /* 0x002fc80008000f00 */
[----:B------:R1:W2:Y:S03]  /*a7a0*/  SYNCS.PHASECHK.TRANS64.TRYWAIT P2, [R11+URZ+0x11800], R10 ;  /* 0x0118000a0b0075a7 */ /* 0x0002a6000804017f */
[----:B--2---:R-:W-:Y:S05]  /*a7b0*/  @!P2 NANOSLEEP.SYNCS 0x989680 ;  /* 0x009896800000a95d */ /* 0x004fea0003900000 */
[----:B------:R-:W2:Y:S02]  /*a7c0*/  @!P2 SYNCS.PHASECHK.TRANS64 P2, [R11+URZ+0x11800], R10 ;  /* 0x0118000a0b00a5a7 */ /* 0x000ea4000804007f */
[----:B--2---:R-:W-:Y:S05]  /*a7d0*/  @!P2 BRA `(.L_x_41) ;  /* 0xfffffffc00eca947 */ /* 0x004fea000383ffff */
[----:B------:R-:W-:Y:S05]  /*a7e0*/  BRA `(.L_x_40) ;  /* 0xffffffc000187947 */ /* 0x000fea000383ffff */
.L_x_57:
[----:B-1----:R-:W-:-:S04]  /*a7f0*/  IMAD.U32 R3, RZ, RZ, UR28 ;  /* 0x0000001cff037e24 */ /* 0x002fc8000f8e00ff */
[----:B------:R1:W2:Y:S03]  /*a800*/  SYNCS.PHASECHK.TRANS64.TRYWAIT P0, [R3+URZ+0x8], R0 ;  /* 0x00000800030075a7 */ /* 0x0002a6000800017f */
[----:B--2---:R-:W-:Y:S05]  /*a810*/  @!P0 NANOSLEEP.SYNCS 0x989680 ;  /* 0x009896800000895d */ /* 0x004fea0003900000 */
[----:B------:R-:W2:Y:S02]  /*a820*/  @!P0 SYNCS.PHASECHK.TRANS64 P0, [R3+URZ+0x8], R0 ;  /* 0x00000800030085a7 */ /* 0x000ea4000800007f */
[----:B--2---:R-:W-:Y:S05]  /*a830*/  @!P0 BRA `(.L_x_57) ;  /* 0xfffffffc00ec8947 */ /* 0x004fea000383ffff */
[----:B------:R-:W-:Y:S05]  /*a840*/  BRA `(.L_x_113) ;  /* 0xffffffcc00b87947 */ /* 0x000fea000383ffff */
.L_x_77:
[----:B-1----:R1:W2:Y:S02]  /*a850*/  SYNCS.PHASECHK.TRANS64.TRYWAIT P0, [R4+URZ+0x11860], R3 ;  /* 0x01186003040075a7 */ /* 0x0022a4000800017f */
[----:B--2---:R-:W-:Y:S05]  /*a860*/  @!P0 NANOSLEEP.SYNCS 0x989680 ;  /* 0x009896800000895d */ /* 0x004fea0003900000 */
[----:B------:R-:W2:Y:S02]  /*a870*/  @!P0 SYNCS.PHASECHK.TRANS64 P0, [R4+URZ+0x11860], R3 ;  /* 0x01186003040085a7 */ /* 0x000ea4000800007f */
[----:B--2---:R-:W-:Y:S05]  /*a880*/  @!P0 BRA `(.L_x_77) ;  /* 0xfffffffc00f08947 */ /* 0x004fea000383ffff */
[----:B------:R-:W-:Y:S05]  /*a890*/  BRA `(.L_x_114) ;  /* 0xffffffe000d07947 */ /* 0x000fea000383ffff */
.L_x_82:
[----:B-1----:R1:W2:Y:S02]  /*a8a0*/  SYNCS.PHASECHK.TRANS64.TRYWAIT P0, [R2+URZ+0x11828], R5 ;  /* 0x01182805020075a7 */ /* 0x0022a4000800017f */
[----:B--2---:R-:W-:Y:S05]  /*a8b0*/  @!P0 NANOSLEEP.SYNCS 0x989680 ;  /* 0x009896800000895d */ /* 0x004fea0003900000 */
[----:B------:R-:W2:Y:S02]  /*a8c0*/  @!P0 SYNCS.PHASECHK.TRANS64 P0, [R2+URZ+0x11828], R5 ;  /* 0x01182805020085a7 */ /* 0x000ea4000800007f */
[----:B--2---:R-:W-:Y:S05]  /*a8d0*/  @!P0 BRA `(.L_x_82) ;  /* 0xfffffffc00f08947 */ /* 0x004fea000383ffff */
[----:B------:R-:W-:Y:S05]  /*a8e0*/  BRA `(.L_x_115) ;  /* 0xffffffe400b87947 */ /* 0x000fea000383ffff */
.L_x_87:
[----:B-1----:R1:W2:Y:S02]  /*a8f0*/  SYNCS.PHASECHK.TRANS64.TRYWAIT P0, [R4+URZ+0x11860], R5 ;  /* 0x01186005040075a7 */ /* 0x0022a4000800017f */
[----:B--2---:R-:W-:Y:S05]  /*a900*/  @!P0 NANOSLEEP.SYNCS 0x989680 ;  /* 0x009896800000895d */ /* 0x004fea0003900000 */
[----:B------:R-:W2:Y:S02]  /*a910*/  @!P0 SYNCS.PHASECHK.TRANS64 P0, [R4+URZ+0x11860], R5 ;  /* 0x01186005040085a7 */ /* 0x000ea4000800007f */
[----:B--2---:R-:W-:Y:S05]  /*a920*/  @!P0 BRA `(.L_x_87) ;  /* 0xfffffffc00f08947 */ /* 0x004fea000383ffff */
[----:B------:R-:W-:Y:S05]  /*a930*/  BRA `(.L_x_116) ;  /* 0xffffffe800a47947 */ /* 0x000fea000383ffff */
.L_x_92:
[----:B-1----:R1:W2:Y:S02]  /*a940*/  SYNCS.PHASECHK.TRANS64.TRYWAIT P0, [R3+URZ+0x11828], R4 ;  /* 0x01182804030075a7 */ /* 0x0022a4000800017f */
[----:B--2---:R-:W-:Y:S05]  /*a950*/  @!P0 NANOSLEEP.SYNCS 0x989680 ;  /* 0x009896800000895d */ /* 0x004fea0003900000 */
[----:B------:R-:W2:Y:S02]  /*a960*/  @!P0 SYNCS.PHASECHK.TRANS64 P0, [R3+URZ+0x11828], R4 ;  /* 0x01182804030085a7 */ /* 0x000ea4000800007f */
[----:B--2---:R-:W-:Y:S05]  /*a970*/  @!P0 BRA `(.L_x_92) ;  /* 0xfffffffc00f08947 */ /* 0x004fea000383ffff */
[----:B------:R-:W-:Y:S05]  /*a980*/  BRA `(.L_x_117) ;  /* 0xffffffec009c7947 */ /* 0x000fea000383ffff */
.L_x_98:
[----:B-1----:R1:W2:Y:S02]  /*a990*/  SYNCS.PHASECHK.TRANS64.TRYWAIT P4, [R7+URZ+0x11828], R4 ;  /* 0x01182804070075a7 */ /* 0x0022a4000808017f */
[----:B--2---:R-:W-:Y:S05]  /*a9a0*/  @!P4 NANOSLEEP.SYNCS 0x989680 ;  /* 0x009896800000c95d */ /* 0x004fea0003900000 */
[----:B------:R-:W2:Y:S02]  /*a9b0*/  @!P4 SYNCS.PHASECHK.TRANS64 P4, [R7+URZ+0x11828], R4 ;  /* 0x011828040700c5a7 */ /* 0x000ea4000808007f */
[----:B--2---:R-:W-:Y:S05]  /*a9c0*/  @!P4 BRA `(.L_x_98) ;  /* 0xfffffffc00f0c947 */ /* 0x004fea000383ffff */
[----:B------:R-:W-:Y:S05]  /*a9d0*/  BRA `(.L_x_118) ;  /* 0xfffffff000bc7947 */ /* 0x000fea000383ffff */
.L_x_103:
[----:B-1----:R1:W2:Y:S02]  /*a9e0*/  SYNCS.PHASECHK.TRANS64.TRYWAIT P4, [R4+URZ+0x11828], R7 ;  /* 0x01182807040075a7 */ /* 0x0022a4000808017f */
[----:B--2---:R-:W-:Y:S05]  /*a9f0*/  @!P4 NANOSLEEP.SYNCS 0x989680 ;  /* 0x009896800000c95d */ /* 0x004fea0003900000 */
[----:B------:R-:W2:Y:S02]  /*aa00*/  @!P4 SYNCS.PHASECHK.TRANS64 P4, [R4+URZ+0x11828], R7 ;  /* 0x011828070400c5a7 */ /* 0x000ea4000808007f */
[----:B--2---:R-:W-:Y:S05]  /*aa10*/  @!P4 BRA `(.L_x_103) ;  /* 0xfffffffc00f0c947 */ /* 0x004fea000383ffff */
[----:B------:R-:W-:Y:S05]  /*aa20*/  BRA `(.L_x_119) ;  /* 0xfffffff400b47947 */ /* 0x000fea000383ffff */
        .weak           $__internal_0_$__cuda_sm20_rcp_rn_f32_slowpath
        .type           $__internal_0_$__cuda_sm20_rcp_rn_f32_slowpath,@function
        .size           $__internal_0_$__cuda_sm20_rcp_rn_f32_slowpath,(.L_x_125 - $__internal_0_$__cuda_sm20_rcp_rn_f32_slowpath)
$__internal_0_$__cuda_sm20_rcp_rn_f32_slowpath:
[----:B------:R-:W-:Y:S01]  /*aa30*/  SHF.L.U32 R0, R2, 0x1, RZ ;  /* 0x0000000102007819 */ /* 0x000fe200000006ff */
[----:B------:R-:W-:Y:S03]  /*aa40*/  BSSY B2, `(.L_x_120) ;  /* 0x0000030000027945 */ /* 0x000fe60003800000 */
[----:B------:R-:W-:-:S04]  /*aa50*/  SHF.R.U32.HI R18, RZ, 0x18, R0 ;  /* 0x00000018ff127819 */ /* 0x000fc80000011600 */
[----:B------:R-:W-:-:S13]  /*aa60*/  ISETP.NE.U32.AND P0, PT, R18, RZ, PT ;  /* 0x000000ff1200720c */ /* 0x000fda0003f05070 */
[----:B------:R-:W-:Y:S05]  /*aa70*/  @P0 BRA `(.L_x_121) ;  /* 0x0000000000280947 */ /* 0x000fea0003800000 */
[----:B------:R-:W-:-:S05]  /*aa80*/  IMAD.SHL.U32 R0, R2, 0x2, RZ ;  /* 0x0000000202007824 */ /* 0x000fca00078e00ff */
[----:B------:R-:W-:-:S13]  /*aa90*/  ISETP.NE.AND P0, PT, R0, RZ, PT ;  /* 0x000000ff0000720c */ /* 0x000fda0003f05270 */
[----:B------:R-:W-:Y:S01]  /*aaa0*/  @P0 FFMA R8, R2, 1.84467440737095516160e+19, RZ ;  /* 0x5f80000002080823 */ /* 0x000fe200000000ff */
[----:B------:R-:W-:Y:S08]  /*aab0*/  @!P0 MUFU.RCP R3, R2 ;  /* 0x0000000200038308 */ /* 0x000ff00000001000 */
[----:B------:R-:W1:Y:S02]  /*aac0*/  @P0 MUFU.RCP R13, R8 ;  /* 0x00000008000d0308 */ /* 0x000e640000001000 */
[----:B-1----:R-:W-:-:S04]  /*aad0*/  @P0 FFMA R0, R8, R13, -1 ;  /* 0xbf80000008000423 */ /* 0x002fc8000000000d */
[----:B------:R-:W-:-:S04]  /*aae0*/  @P0 FADD.FTZ R0, -R0, -RZ ;  /* 0x800000ff00000221 */ /* 0x000fc80000010100 */
[----:B------:R-:W-:-:S04]  /*aaf0*/  @P0 FFMA R0, R13, R0, R13 ;  /* 0x000000000d000223 */ /* 0x000fc8000000000d */
[----:B------:R-:W-:Y:S01]  /*ab00*/  @P0 FFMA R3, R0, 1.84467440737095516160e+19, RZ ;  /* 0x5f80000000030823 */ /* 0x000fe200000000ff */
[----:B------:R-:W-:Y:S06]  /*ab10*/  BRA `(.L_x_122) ;  /* 0x0000000000887947 */ /* 0x000fec0003800000 */
.L_x_121:
[----:B------:R-:W-:-:S04]  /*ab20*/  IADD3 R19, R18, -0xfd, RZ ;  /* 0xffffff0312137810 */ /* 0x000fc80007ffe0ff */
[----:B------:R-:W-:-:S13]  /*ab30*/  ISETP.GT.U32.AND P0, PT, R19, 0x1, PT ;  /* 0x000000011300780c */ /* 0x000fda0003f04070 */
[----:B------:R-:W-:Y:S05]  /*ab40*/  @P0 BRA `(.L_x_123) ;  /* 0x0000000000780947 */ /* 0x000fea0003800000 */
[----:B------:R-:W-:Y:S01]  /*ab50*/  LOP3.LUT R0, R2, 0x7fffff, RZ, 0xc0, !PT ;  /* 0x007fffff02007812 */ /* 0x000fe200078ec0ff */
[----:B------:R-:W-:-:S03]  /*ab60*/  IMAD.MOV.U32 R14, RZ, RZ, 0x3 ;  /* 0x00000003ff0e7424 */ /* 0x000fc600078e00ff */
[----:B------:R-:W-:Y:S02]  /*ab70*/  LOP3.LUT R0, R0, 0x3f800000, RZ, 0xfc, !PT ;  /* 0x3f80000000007812 */ /* 0x000fe400078efcff */
[----:B------:R-:W-:Y:S02]  /*ab80*/  SHF.L.U32 R14, R14, R19, RZ ;  /* 0x000000130e0e7219 */ /* 0x000fe400000006ff */
[----:B------:R-:W1:Y:S02]  /*ab90*/  MUFU.RCP R3, R0 ;  /* 0x0000000000037308 */ /* 0x000e640000001000 */
[----:B-1----:R-:W-:-:S04]  /*aba0*/  FFMA R8, R0, R3, -1 ;  /* 0xbf80000000087423 */ /* 0x002fc80000000003 */
[----:B------:R-:W-:-:S04]  /*abb0*/  FADD.FTZ R8, -R8, -RZ ;  /* 0x800000ff08087221 */ /* 0x000fc80000010100 */
[CCC-:B------:R-:W-:Y:S01]  /*abc0*/  FFMA.RM R12, R3.reuse, R8.reuse, R3.reuse ;  /* 0x00000008030c7223 */ /* 0x1c0fe20000004003 */
[----:B------:R-:W-:-:S04]  /*abd0*/  FFMA.RP R13, R3, R8, R3 ;  /* 0x00000008030d7223 */ /* 0x000fc80000008003 */
[C---:B------:R-:W-:Y:S02]  /*abe0*/  LOP3.LUT R3, R12.reuse, 0x7fffff, RZ, 0xc0, !PT ;  /* 0x007fffff0c037812 */ /* 0x040fe400078ec0ff */
[----:B------:R-:W-:Y:S02]  /*abf0*/  FSETP.NEU.FTZ.AND P0, PT, R12, R13, PT ;  /* 0x0000000d0c00720b */ /* 0x000fe40003f1d000 */
[----:B------:R-:W-:Y:S02]  /*ac00*/  LOP3.LUT R3, R3, 0x800000, RZ, 0xfc, !PT ;  /* 0x0080000003037812 */ /* 0x000fe400078efcff */
[----:B------:R-:W-:Y:S02]  /*ac10*/  SEL R8, RZ, 0xffffffff, !P0 ;  /* 0xffffffffff087807 */ /* 0x000fe40004000000 */
[----:B------:R-:W-:Y:S02]  /*ac20*/  LOP3.LUT R14, R14, R3, RZ, 0xc0, !PT ;  /* 0x000000030e0e7212 */ /* 0x000fe400078ec0ff */
[----:B------:R-:W-:-:S02]  /*ac30*/  IADD3 R8, -R8, RZ, RZ ;  /* 0x000000ff08087210 */ /* 0x000fc40007ffe1ff */
[-C--:B------:R-:W-:Y:S02]  /*ac40*/  SHF.R.U32.HI R14, RZ, R19.reuse, R14 ;  /* 0x00000013ff0e7219 */ /* 0x080fe4000001160e */
[----:B------:R-:W-:Y:S02]  /*ac50*/  LOP3.LUT P1, RZ, R8, R19, R3, 0xf8, !PT ;  /* 0x0000001308ff7212 */ /* 0x000fe4000782f803 */
[C---:B------:R-:W-:Y:S02]  /*ac60*/  LOP3.LUT P0, RZ, R14.reuse, 0x1, RZ, 0xc0, !PT ;  /* 0x000000010eff7812 */ /* 0x040fe4000780c0ff */
[----:B------:R-:W-:-:S04]  /*ac70*/  LOP3.LUT P2, RZ, R14, 0x2, RZ, 0xc0, !PT ;  /* 0x000000020eff7812 */ /* 0x000fc8000784c0ff */
[----:B------:R-:W-:Y:S02]  /*ac80*/  PLOP3.LUT P0, PT, P0, P1, P2, 0xe0, 0x0 ;  /* 0x000000000000781c */ /* 0x000fe40000703c20 */
[----:B------:R-:W-:Y:S02]  /*ac90*/  LOP3.LUT P1, RZ, R2, 0x7fffff, RZ, 0xc0, !PT ;  /* 0x007fffff02ff7812 */ /* 0x000fe4000782c0ff */
[----:B------:R-:W-:-:S05]  /*aca0*/  SEL R0, RZ, 0x1, !P0 ;  /* 0x00000001ff007807 */ /* 0x000fca0004000000 */
[----:B------:R-:W-:-:S05]  /*acb0*/  IMAD.MOV R0, RZ, RZ, -R0 ;  /* 0x000000ffff007224 */ /* 0x000fca00078e0a00 */
[----:B------:R-:W-:Y:S02]  /*acc0*/  ISETP.GE.AND P0, PT, R0, RZ, PT ;  /* 0x000000ff0000720c */ /* 0x000fe40003f06270 */
[----:B------:R-:W-:-:S04]  /*acd0*/  IADD3 R0, R18, -0xfc, RZ ;  /* 0xffffff0412007810 */ /* 0x000fc80007ffe0ff */
[----:B------:R-:W-:-:S07]  /*ace0*/  SHF.R.U32.HI R3, RZ, R0, R3 ;  /* 0x00000000ff037219 */ /* 0x000fce0000011603 */
[----:B------:R-:W-:-:S05]  /*acf0*/  @!P0 VIADD R3, R3, 0x1 ;  /* 0x0000000103038836 */ /* 0x000fca0000000000 */
[----:B------:R-:W-:-:S04]  /*ad00*/  @!P1 SHF.L.U32 R3, R3, 0x1, RZ ;  /* 0x0000000103039819 */ /* 0x000fc800000006ff */
[----:B------:R-:W-:Y:S01]  /*ad10*/  LOP3.LUT R3, R3, 0x80000000, R2, 0xf8, !PT ;  /* 0x8000000003037812 */ /* 0x000fe200078ef802 */
[----:B------:R-:W-:Y:S06]  /*ad20*/  BRA `(.L_x_122) ;  /* 0x0000000000047947 */ /* 0x000fec0003800000 */
.L_x_123:
[----:B------:R1:W2:Y:S02]  /*ad30*/  MUFU.RCP R3, R2 ;  /* 0x0000000200037308 */ /* 0x0002a40000001000 */
.L_x_122:
[----:B------:R-:W-:Y:S05]  /*ad40*/  BSYNC B2 ;  /* 0x0000000000027941 */ /* 0x000fea0003800000 */
.L_x_120:
[----:B--2---:R-:W-:Y:S01]  /*ad50*/  IMAD.MOV.U32 R0, RZ, RZ, R3 ;  /* 0x000000ffff007224 */ /* 0x004fe200078e0003 */
[----:B-1----:R-:W-:Y:S01]  /*ad60*/  MOV R2, R15 ;  /* 0x0000000f00027202 */ /* 0x002fe20000000f00 */
[----:B------:R-:W-:-:S04]  /*ad70*/  IMAD.MOV.U32 R3, RZ, RZ, 0x0 ;  /* 0x00000000ff037424 */ /* 0x000fc800078e00ff */
[----:B------:R-:W-:Y:S05]  /*ad80*/  RET.REL.NODEC R2 `(_ZN7cutlass13device_kernelINS_4fmha6kernel28FmhaKernelTmaWarpSpecializedINS1_10collective30FmhaMainloopTmaWarpSpecializedINS_6half_tEffN4cute5tupleIJNS7_1CILi128EEENS9_ILi64EEENS9_ILi80EEEEEENS8_IJiNS9_ILi1EEENS8_IJiiEEEEEESG_SG_NS4_12CausalFusionEJEEENS4_15FmhaFwdEpilogueIS6_fNS8_IJSB_SC_SB_EEEEENS2_23IndividualTileSchedulerEJEEEEEvNT_6ParamsE) ;  /* 0xffffff50029c7950 */ /* 0x000fea0003c3ffff */
.L_x_124:
[----:B------:R-:W-:-:S00]  /*ad90*/  BRA `(.L_x_124) ;  /* 0xfffffffc00fc7947 */ /* 0x000fc0000383ffff */
[----:B------:R-:W-:-:S00]  /*ada0*/  NOP ;  /* 0x0000000000007918 */ /* 0x000fc00000000000 */
        /* <DEDUP_REMOVED lines=13> */
.L_x_125:


//--------------------- .nv.global.init           --------------------------
	.section	.nv.global.init,"aw",@progbits
.nv.global.init:
	.type		$str$24,@object
	.size		$str$24,($str$25 - $str$24)
$str$24:
        /*0000*/ 	.byte	0x28, 0x61, 0x64, 0x64, 0x72, 0x65, 0x73, 0x73, 0x20, 0x26, 0x20, 0x6d, 0x61, 0x73, 0x6b, 0x29
        /*0010*/ 	.byte	0x20, 0x3d, 0x3d, 0x20, 0x30, 0x00
	.type		$str$25,@object
	.size		$str$25,(__unnamed_1 - $str$25)
$str$25:
        /*0016*/ 	.byte	0x2f, 0x74, 0x6d, 0x70, 0x2f, 0x63, 0x75, 0x74, 0x6c, 0x61, 0x73, 0x73, 0x5f, 0x73, 0x77, 0x65
        /*0026*/ 	.byte	0x65, 0x70, 0x5f, 0x73, 0x72, 0x63, 0x2f, 0x69, 0x6e, 0x63, 0x6c, 0x75, 0x64, 0x65, 0x2f, 0x63
        /*0036*/ 	.byte	0x75, 0x74, 0x65, 0x2f, 0x70, 0x6f, 0x69, 0x6e, 0x74, 0x65, 0x72, 0x5f, 0x66, 0x6c, 0x61, 0x67
        /*0046*/ 	.byte	0x67, 0x65, 0x64, 0x2e, 0x68, 0x70, 0x70, 0x00
	.type		__unnamed_1,@object
	.size		__unnamed_1,(__unnamed_2 - __unnamed_1)
__unnamed_1:
        /*004e*/ 	.byte	0x61, 0x75, 0x74, 0x6f, 0x20, 0x63, 0x75, 0x74, 0x65, 0x3a, 0x3a, 0x61, 0x73, 0x5f, 0x70, 0x6f
        /* <DEDUP_REMOVED lines=27> */
        /*020e*/ 	.byte	0x3e, 0x3e, 0x3e, 0x3e, 0x3e, 0x5d, 0x00
	.type		__unnamed_2,@object
	.size		__unnamed_2,(.L_1 - __unnamed_2)
__unnamed_2:
        /* <DEDUP_REMOVED lines=29> */
.L_1:


//--------------------- .nv.shared._ZN7cutlass13device_kernelINS_4fmha6kernel28FmhaKernelTmaWarpSpecializedINS1_10collective30FmhaMainloopTmaWarpSpecializedINS_6half_tEffN4cute5tupleIJNS7_1CILi128EEENS9_ILi64EEENS9_ILi80EEEEEENS8_IJiNS9_ILi1EEENS8_IJiiEEEEEESG_SG_NS4_12CausalFusionEJEEENS4_15FmhaFwdEpilogueIS6_fNS8_IJSB_SC_SB_EEEEENS2_23IndividualTileSchedulerEJEEEEEvNT_6ParamsE --------------------------
	.section	.nv.shared._ZN7cutlass13device_kernelINS_4fmha6kernel28FmhaKernelTmaWarpSpecializedINS1_10collective30FmhaMainloopTmaWarpSpecializedINS_6half_tEffN4cute5tupleIJNS7_1CILi128EEENS9_ILi64EEENS9_ILi80EEEEEENS8_IJiNS9_ILi1EEENS8_IJiiEEEEEESG_SG_NS4_12CausalFusionEJEEENS4_15FmhaFwdEpilogueIS6_fNS8_IJSB_SC_SB_EEEEENS2_23IndividualTileSchedulerEJEEEEEvNT_6ParamsE,"aw",@nobits
	.sectionflags	@""
	.align	16
	.zero		1024


//--------------------- .nv.shared.reserved.0     --------------------------
	.section	.nv.shared.reserved.0,"aw",@nobits
	.weak		__nv_reservedSMEM_offset_0_alias
	.size		__nv_reservedSMEM_offset_0_alias, 0, 0
	.other		__nv_reservedSMEM_offset_0_alias,@"STO_CUDA_RESERVED_SHARED STV_DEFAULT"
__nv_reservedSMEM_offset_0_alias:
	.zero		0


//--------------------- .nv.global                --------------------------
	.section	.nv.global,"aw",@nobits
.nv.global:
	.type		_ZN39_INTERNAL_cab8137c_4_k_cu_2d30f301_29374cute1_E,@object
	.size		_ZN39_INTERNAL_cab8137c_4_k_cu_2d30f301_29374cute1_E,(_ZN39_INTERNAL_cab8137c_4_k_cu_2d30f301_29374cuda3std3__45__cpo6cbeginE - _ZN39_INTERNAL_cab8137c_4_k_cu_2d30f301_29374cute1_E)
_ZN39_INTERNAL_cab8137c_4_k_cu_2d30f301_29374cute1_E:
	.zero		1
	.type		_ZN39_INTERNAL_cab8137c_4_k_cu_2d30f301_29374cuda3std3__45__cpo6cbeginE,@object
	.size		_ZN39_INTERNAL_cab8137c_4_k_cu_2d30f301_29374cuda3std3__45__cpo6cbeginE,(_ZN39_INTERNAL_cab8137c_4_k_cu_2d30f301_29374cuda3std3__48in_placeE - _ZN39_INTERNAL_cab8137c_4_k_cu_2d30f301_29374cuda3std3__45__cpo6cbeginE)
_ZN39_INTERNAL_cab8137c_4_k_cu_2d30f301_29374cuda3std3__45__cpo6cbeginE:
	.zero		1
	.type		_ZN39_INTERNAL_cab8137c_4_k_cu_2d30f301_29374cuda3std3__48in_placeE,@object
	.size		_ZN39_INTERNAL_cab8137c_4_k_cu_2d30f301_29374cuda3std3__48in_placeE,(_ZN39_INTERNAL_cab8137c_4_k_cu_2d30f301_29374cuda3std6ranges3__45__cpo9iter_moveE - _ZN39_INTERNAL_cab8137c_4_k_cu_2d30f301_29374cuda3std3__48in_placeE)
_ZN39_INTERNAL_cab8137c_4_k_cu_2d30f301_29374cuda3std3__48in_placeE:
	.zero		1
	.type		_ZN39_INTERNAL_cab8137c_4_k_cu_2d30f301_29374cuda3std6ranges3__45__cpo9iter_moveE,@object
	.size		_ZN39_INTERNAL_cab8137c_4_k_cu_2d30f301_29374cuda3std6ranges3__45__cpo9iter_moveE,(_ZN39_INTERNAL_cab8137c_4_k_cu_2d30f301_29374cuda3std3__45__cpo5beginE - _ZN39_INTERNAL_cab8137c_4_k_cu_2d30f301_29374cuda3std6ranges3__45__cpo9iter_moveE)
_ZN39_INTERNAL_cab8137c_4_k_cu_2d30f301_29374cuda3std6ranges3__45__cpo9iter_moveE:
	.zero		1
	.type		_ZN39_INTERNAL_cab8137c_4_k_cu_2d30f301_29374cuda3std3__45__cpo5beginE,@object
	.size		_ZN39_INTERNAL_cab8137c_4_k_cu_2d30f301_29374cuda3std3__45__cpo5beginE,(_ZN39_INTERNAL_cab8137c_4_k_cu_2d30f301_29374cuda3std3__441_GLOBAL__N__cab8137c_4_k_cu_2d30f301_29376ignoreE - _ZN39_INTERNAL_cab8137c_4_k_cu_2d30f301_29374cuda3std3__45__cpo5beginE)
_ZN39_INTERNAL_cab8137c_4_k_cu_2d30f301_29374cuda3std3__45__cpo5beginE:
	.zero		1
	.type		_ZN39_INTERNAL_cab8137c_4_k_cu_2d30f301_29374cuda3std3__441_GLOBAL__N__cab8137c_4_k_cu_2d30f301_29376ignoreE,@object
	.size		_ZN39_INTERNAL_cab8137c_4_k_cu_2d30f301_29374cuda3std3__441_GLOBAL__N__cab8137c_4_k_cu_2d30f301_29376ignoreE,(_ZN39_INTERNAL_cab8137c_4_k_cu_2d30f301_29374cute7productE - _ZN39_INTERNAL_cab8137c_4_k_cu_2d30f301_29374cuda3std3__441_GLOBAL__N__cab8137c_4_k_cu_2d30f301_29376ignoreE)
_ZN39_INTERNAL_cab8137c_4_k_cu_2d30f301_29374cuda3std3__441_GLOBAL__N__cab8137c_4_k_cu_2d30f301_29376ignoreE:
	.zero		1
	.type		_ZN39_INTERNAL_cab8137c_4_k_cu_2d30f301_29374cute7productE,@object
	.size		_ZN39_INTERNAL_cab8137c_4_k_cu_2d30f301_29374cute7productE,(_ZN39_INTERNAL_cab8137c_4_k_cu_2d30f301_29374cuda3std3__45__cpo3endE - _ZN39_INTERNAL_cab8137c_4_k_cu_2d30f301_29374cute7productE)
_ZN39_INTERNAL_cab8137c_4_k_cu_2d30f301_29374cute7productE:
	.zero		1
	.type		_ZN39_INTERNAL_cab8137c_4_k_cu_2d30f301_29374cuda3std3__45__cpo3endE,@object
	.size		_ZN39_INTERNAL_cab8137c_4_k_cu_2d30f301_29374cuda3std3__45__cpo3endE,(_ZN39_INTERNAL_cab8137c_4_k_cu_2d30f301_29374cuda3std3__419piecewise_constructE - _ZN39_INTERNAL_cab8137c_4_k_cu_2d30f301_29374cuda3std3__45__cpo3endE)
_ZN39_INTERNAL_cab8137c_4_k_cu_2d30f301_29374cuda3std3__45__cpo3endE:
	.zero		1
	.type		_ZN39_INTERNAL_cab8137c_4_k_cu_2d30f301_29374cuda3std3__419piecewise_constructE,@object
	.size		_ZN39_INTERNAL_cab8137c_4_k_cu_2d30f301_29374cuda3std3__419piecewise_constructE,(_ZN39_INTERNAL_cab8137c_4_k_cu_2d30f301_29374cuda3std3__45__cpo4cendE - _ZN39_INTERNAL_cab8137c_4_k_cu_2d30f301_29374cuda3std3__419piecewise_constructE)
_ZN39_INTERNAL_cab8137c_4_k_cu_2d30f301_29374cuda3std3__419piecewise_constructE:
	.zero		1
	.type		_ZN39_INTERNAL_cab8137c_4_k_cu_2d30f301_29374cuda3std3__45__cpo4cendE,@object
	.size		_ZN39_INTERNAL_cab8137c_4_k_cu_2d30f301_29374cuda3std3__45__cpo4cendE,(_ZN39_INTERNAL_cab8137c_4_k_cu_2d30f301_29374cuda3std6ranges3__45__cpo4swapE - _ZN39_INTERNAL_cab8137c_4_k_cu_2d30f301_29374cuda3std3__45__cpo4cendE)
_ZN39_INTERNAL_cab8137c_4_k_cu_2d30f301_29374cuda3std3__45__cpo4cendE:
	.zero		1
	.type		_ZN39_INTERNAL_cab8137c_4_k_cu_2d30f301_29374cuda3std6ranges3__45__cpo4swapE,@object
	.size		_ZN39_INTERNAL_cab8137c_4_k_cu_2d30f301_29374cuda3std6ranges3__45__cpo4swapE,(.L_9 - _ZN39_INTERNAL_cab8137c_4_k_cu_2d30f301_29374cuda3std6ranges3__45__cpo4swapE)
_ZN39_INTERNAL_cab8137c_4_k_cu_2d30f301_29374cuda3std6ranges3__45__cpo4swapE:
	.zero		1
.L_9:


//--------------------- .nv.constant0._ZN7cutlass13device_kernelINS_4fmha6kernel28FmhaKernelTmaWarpSpecializedINS1_10collective30FmhaMainloopTmaWarpSpecializedINS_6half_tEffN4cute5tupleIJNS7_1CILi128EEENS9_ILi64EEENS9_ILi80EEEEEENS8_IJiNS9_ILi1EEENS8_IJiiEEEEEESG_SG_NS4_12CausalFusionEJEEENS4_15FmhaFwdEpilogueIS6_fNS8_IJSB_SC_SB_EEEEENS2_23IndividualTileSchedulerEJEEEEEvNT_6ParamsE --------------------------
	.section	.nv.constant0._ZN7cutlass13device_kernelINS_4fmha6kernel28FmhaKernelTmaWarpSpecializedINS1_10collective30FmhaMainloopTmaWarpSpecializedINS_6half_tEffN4cute5tupleIJNS7_1CILi128EEENS9_ILi64EEENS9_ILi80EEEEEENS8_IJiNS9_ILi1EEENS8_IJiiEEEEEESG_SG_NS4_12CausalFusionEJEEENS4_15FmhaFwdEpilogueIS6_fNS8_IJSB_SC_SB_EEEEENS2_23IndividualTileSchedulerEJEEEEEvNT_6ParamsE,"a",@progbits
	.sectionflags	@""
	.align	4
.nv.constant0._ZN7cutlass13device_kernelINS_4fmha6kernel28FmhaKernelTmaWarpSpecializedINS1_10collective30FmhaMainloopTmaWarpSpecializedINS_6half_tEffN4cute5tupleIJNS7_1CILi128EEENS9_ILi64EEENS9_ILi80EEEEEENS8_IJiNS9_ILi1EEENS8_IJiiEEEEEESG_SG_NS4_12CausalFusionEJEEENS4_15FmhaFwdEpilogueIS6_fNS8_IJSB_SC_SB_EEEEENS2_23IndividualTileSchedulerEJEEEEEvNT_6ParamsE:
	.zero		2688


//--------------------- SYMBOLS --------------------------

	.type		.nv.reservedSmem.offset0,@object
	.size		.nv.reservedSmem.offset0,0x4
	.type		__assertfail,@function
